//
// Generated by NVIDIA NVVM Compiler
//
// Compiler Build ID: CL-36424714
// Cuda compilation tools, release 13.0, V13.0.88
// Based on NVVM 20.0.0
//

.version 9.0
.target sm_100
.address_size 64

	// .globl	_Z23decode_yolo_head_kernelPKfS0_P12GpuDetectioniiiiff
.global .align 4 .u32 g_detection_count;

.visible .entry _Z23decode_yolo_head_kernelPKfS0_P12GpuDetectioniiiiff(
	.param .u64 .ptr .align 1 _Z23decode_yolo_head_kernelPKfS0_P12GpuDetectioniiiiff_param_0,
	.param .u64 .ptr .align 1 _Z23decode_yolo_head_kernelPKfS0_P12GpuDetectioniiiiff_param_1,
	.param .u64 .ptr .align 1 _Z23decode_yolo_head_kernelPKfS0_P12GpuDetectioniiiiff_param_2,
	.param .u32 _Z23decode_yolo_head_kernelPKfS0_P12GpuDetectioniiiiff_param_3,
	.param .u32 _Z23decode_yolo_head_kernelPKfS0_P12GpuDetectioniiiiff_param_4,
	.param .u32 _Z23decode_yolo_head_kernelPKfS0_P12GpuDetectioniiiiff_param_5,
	.param .u32 _Z23decode_yolo_head_kernelPKfS0_P12GpuDetectioniiiiff_param_6,
	.param .f32 _Z23decode_yolo_head_kernelPKfS0_P12GpuDetectioniiiiff_param_7,
	.param .f32 _Z23decode_yolo_head_kernelPKfS0_P12GpuDetectioniiiiff_param_8
)
{
	.reg .pred 	%p<21>;
	.reg .b32 	%r<81>;
	.reg .b32 	%f<150>;
	.reg .b64 	%rd<27>;

	ld.param.u64 	%rd4, [_Z23decode_yolo_head_kernelPKfS0_P12GpuDetectioniiiiff_param_0];
	ld.param.u64 	%rd2, [_Z23decode_yolo_head_kernelPKfS0_P12GpuDetectioniiiiff_param_1];
	ld.param.u64 	%rd3, [_Z23decode_yolo_head_kernelPKfS0_P12GpuDetectioniiiiff_param_2];
	ld.param.u32 	%r25, [_Z23decode_yolo_head_kernelPKfS0_P12GpuDetectioniiiiff_param_3];
	ld.param.u32 	%r29, [_Z23decode_yolo_head_kernelPKfS0_P12GpuDetectioniiiiff_param_4];
	ld.param.u32 	%r27, [_Z23decode_yolo_head_kernelPKfS0_P12GpuDetectioniiiiff_param_5];
	ld.param.u32 	%r28, [_Z23decode_yolo_head_kernelPKfS0_P12GpuDetectioniiiiff_param_6];
	ld.param.f32 	%f22, [_Z23decode_yolo_head_kernelPKfS0_P12GpuDetectioniiiiff_param_7];
	ld.param.f32 	%f23, [_Z23decode_yolo_head_kernelPKfS0_P12GpuDetectioniiiiff_param_8];
	cvta.to.global.u64 	%rd1, %rd4;
	mov.u32 	%r30, %ctaid.x;
	mov.u32 	%r31, %ntid.x;
	mov.u32 	%r32, %tid.x;
	mad.lo.s32 	%r1, %r30, %r31, %r32;
	mov.u32 	%r33, %ctaid.y;
	mov.u32 	%r34, %ntid.y;
	mov.u32 	%r35, %tid.y;
	mad.lo.s32 	%r36, %r33, %r34, %r35;
	setp.ge.s32 	%p1, %r1, %r25;
	setp.ge.s32 	%p2, %r36, %r29;
	or.pred  	%p3, %p1, %p2;
	@%p3 bra 	$L__BB0_15;
	mad.lo.s32 	%r3, %r25, %r36, %r1;
	mul.lo.s32 	%r4, %r29, %r25;
	setp.lt.s32 	%p4, %r28, 1;
	mov.b32 	%r80, -1;
	mov.f32 	%f145, 0f00000000;
	@%p4 bra 	$L__BB0_10;
	and.b32  	%r5, %r28, 3;
	setp.lt.u32 	%p5, %r28, 4;
	mov.f32 	%f145, 0f00000000;
	mov.b32 	%r80, -1;
	mov.b32 	%r78, 0;
	@%p5 bra 	$L__BB0_5;
	and.b32  	%r78, %r28, 2147483644;
	shl.b32 	%r7, %r4, 2;
	mov.f32 	%f145, 0f00000000;
	mov.b32 	%r80, -1;
	mov.b32 	%r72, 0;
	mul.wide.s32 	%rd7, %r4, 4;
	mov.u32 	%r71, %r3;
$L__BB0_4:
	.pragma "nounroll";
	mul.wide.s32 	%rd5, %r71, 4;
	add.s64 	%rd6, %rd1, %rd5;
	ld.global.nc.f32 	%f28, [%rd6];
	fma.rn.f32 	%f29, %f28, 0fBBBB989D, 0f3F000000;
	cvt.sat.f32.f32 	%f30, %f29;
	mov.f32 	%f31, 0f4B400001;
	mov.f32 	%f32, 0f437C0000;
	fma.rm.f32 	%f33, %f30, %f32, %f31;
	add.f32 	%f34, %f33, 0fCB40007F;
	neg.f32 	%f35, %f34;
	fma.rn.f32 	%f36, %f28, 0fBFB8AA3B, %f35;
	fma.rn.f32 	%f37, %f28, 0fB2A57060, %f36;
	mov.b32 	%r43, %f33;
	shl.b32 	%r44, %r43, 23;
	mov.b32 	%f38, %r44;
	ex2.approx.ftz.f32 	%f39, %f37;
	fma.rn.f32 	%f40, %f39, %f38, 0f3F800000;
	rcp.rn.f32 	%f41, %f40;
	setp.gt.f32 	%p6, %f41, %f145;
	selp.f32 	%f42, %f41, %f145, %p6;
	selp.b32 	%r45, %r72, %r80, %p6;
	add.s64 	%rd8, %rd6, %rd7;
	ld.global.nc.f32 	%f43, [%rd8];
	fma.rn.f32 	%f44, %f43, 0fBBBB989D, 0f3F000000;
	cvt.sat.f32.f32 	%f45, %f44;
	fma.rm.f32 	%f46, %f45, %f32, %f31;
	add.f32 	%f47, %f46, 0fCB40007F;
	neg.f32 	%f48, %f47;
	fma.rn.f32 	%f49, %f43, 0fBFB8AA3B, %f48;
	fma.rn.f32 	%f50, %f43, 0fB2A57060, %f49;
	mov.b32 	%r46, %f46;
	shl.b32 	%r47, %r46, 23;
	mov.b32 	%f51, %r47;
	ex2.approx.ftz.f32 	%f52, %f50;
	fma.rn.f32 	%f53, %f52, %f51, 0f3F800000;
	rcp.rn.f32 	%f54, %f53;
	setp.gt.f32 	%p7, %f54, %f42;
	selp.f32 	%f55, %f54, %f42, %p7;
	add.s32 	%r48, %r72, 1;
	selp.b32 	%r49, %r48, %r45, %p7;
	add.s64 	%rd9, %rd8, %rd7;
	ld.global.nc.f32 	%f56, [%rd9];
	fma.rn.f32 	%f57, %f56, 0fBBBB989D, 0f3F000000;
	cvt.sat.f32.f32 	%f58, %f57;
	fma.rm.f32 	%f59, %f58, %f32, %f31;
	add.f32 	%f60, %f59, 0fCB40007F;
	neg.f32 	%f61, %f60;
	fma.rn.f32 	%f62, %f56, 0fBFB8AA3B, %f61;
	fma.rn.f32 	%f63, %f56, 0fB2A57060, %f62;
	mov.b32 	%r50, %f59;
	shl.b32 	%r51, %r50, 23;
	mov.b32 	%f64, %r51;
	ex2.approx.ftz.f32 	%f65, %f63;
	fma.rn.f32 	%f66, %f65, %f64, 0f3F800000;
	rcp.rn.f32 	%f67, %f66;
	setp.gt.f32 	%p8, %f67, %f55;
	selp.f32 	%f68, %f67, %f55, %p8;
	add.s32 	%r52, %r72, 2;
	selp.b32 	%r53, %r52, %r49, %p8;
	add.s64 	%rd10, %rd9, %rd7;
	ld.global.nc.f32 	%f69, [%rd10];
	fma.rn.f32 	%f70, %f69, 0fBBBB989D, 0f3F000000;
	cvt.sat.f32.f32 	%f71, %f70;
	fma.rm.f32 	%f72, %f71, %f32, %f31;
	add.f32 	%f73, %f72, 0fCB40007F;
	neg.f32 	%f74, %f73;
	fma.rn.f32 	%f75, %f69, 0fBFB8AA3B, %f74;
	fma.rn.f32 	%f76, %f69, 0fB2A57060, %f75;
	mov.b32 	%r54, %f72;
	shl.b32 	%r55, %r54, 23;
	mov.b32 	%f77, %r55;
	ex2.approx.ftz.f32 	%f78, %f76;
	fma.rn.f32 	%f79, %f78, %f77, 0f3F800000;
	rcp.rn.f32 	%f80, %f79;
	setp.gt.f32 	%p9, %f80, %f68;
	selp.f32 	%f145, %f80, %f68, %p9;
	add.s32 	%r56, %r72, 3;
	selp.b32 	%r80, %r56, %r53, %p9;
	add.s32 	%r71, %r71, %r7;
	add.s32 	%r72, %r72, 4;
	setp.ne.s32 	%p10, %r72, %r78;
	@%p10 bra 	$L__BB0_4;
$L__BB0_5:
	setp.eq.s32 	%p11, %r5, 0;
	@%p11 bra 	$L__BB0_10;
	setp.eq.s32 	%p12, %r5, 1;
	@%p12 bra 	$L__BB0_8;
	mad.lo.s32 	%r58, %r78, %r4, %r3;
	mul.wide.s32 	%rd11, %r58, 4;
	add.s64 	%rd12, %rd1, %rd11;
	ld.global.nc.f32 	%f82, [%rd12];
	fma.rn.f32 	%f83, %f82, 0fBBBB989D, 0f3F000000;
	cvt.sat.f32.f32 	%f84, %f83;
	mov.f32 	%f85, 0f4B400001;
	mov.f32 	%f86, 0f437C0000;
	fma.rm.f32 	%f87, %f84, %f86, %f85;
	add.f32 	%f88, %f87, 0fCB40007F;
	neg.f32 	%f89, %f88;
	fma.rn.f32 	%f90, %f82, 0fBFB8AA3B, %f89;
	fma.rn.f32 	%f91, %f82, 0fB2A57060, %f90;
	mov.b32 	%r59, %f87;
	shl.b32 	%r60, %r59, 23;
	mov.b32 	%f92, %r60;
	ex2.approx.ftz.f32 	%f93, %f91;
	fma.rn.f32 	%f94, %f93, %f92, 0f3F800000;
	rcp.rn.f32 	%f95, %f94;
	setp.gt.f32 	%p13, %f95, %f145;
	selp.f32 	%f96, %f95, %f145, %p13;
	selp.b32 	%r61, %r78, %r80, %p13;
	add.s32 	%r62, %r78, 1;
	mul.wide.s32 	%rd13, %r4, 4;
	add.s64 	%rd14, %rd12, %rd13;
	ld.global.nc.f32 	%f97, [%rd14];
	fma.rn.f32 	%f98, %f97, 0fBBBB989D, 0f3F000000;
	cvt.sat.f32.f32 	%f99, %f98;
	fma.rm.f32 	%f100, %f99, %f86, %f85;
	add.f32 	%f101, %f100, 0fCB40007F;
	neg.f32 	%f102, %f101;
	fma.rn.f32 	%f103, %f97, 0fBFB8AA3B, %f102;
	fma.rn.f32 	%f104, %f97, 0fB2A57060, %f103;
	mov.b32 	%r63, %f100;
	shl.b32 	%r64, %r63, 23;
	mov.b32 	%f105, %r64;
	ex2.approx.ftz.f32 	%f106, %f104;
	fma.rn.f32 	%f107, %f106, %f105, 0f3F800000;
	rcp.rn.f32 	%f108, %f107;
	setp.gt.f32 	%p14, %f108, %f96;
	selp.f32 	%f145, %f108, %f96, %p14;
	selp.b32 	%r80, %r62, %r61, %p14;
	add.s32 	%r78, %r78, 2;
$L__BB0_8:
	and.b32  	%r65, %r28, 1;
	setp.eq.b32 	%p15, %r65, 1;
	not.pred 	%p16, %p15;
	@%p16 bra 	$L__BB0_10;
	mad.lo.s32 	%r66, %r78, %r4, %r3;
	mul.wide.s32 	%rd15, %r66, 4;
	add.s64 	%rd16, %rd1, %rd15;
	ld.global.nc.f32 	%f109, [%rd16];
	fma.rn.f32 	%f110, %f109, 0fBBBB989D, 0f3F000000;
	cvt.sat.f32.f32 	%f111, %f110;
	mov.f32 	%f112, 0f4B400001;
	mov.f32 	%f113, 0f437C0000;
	fma.rm.f32 	%f114, %f111, %f113, %f112;
	add.f32 	%f115, %f114, 0fCB40007F;
	neg.f32 	%f116, %f115;
	fma.rn.f32 	%f117, %f109, 0fBFB8AA3B, %f116;
	fma.rn.f32 	%f118, %f109, 0fB2A57060, %f117;
	mov.b32 	%r67, %f114;
	shl.b32 	%r68, %r67, 23;
	mov.b32 	%f119, %r68;
	ex2.approx.ftz.f32 	%f120, %f118;
	fma.rn.f32 	%f121, %f120, %f119, 0f3F800000;
	rcp.rn.f32 	%f122, %f121;
	setp.gt.f32 	%p17, %f122, %f145;
	selp.f32 	%f145, %f122, %f145, %p17;
	selp.b32 	%r80, %r78, %r80, %p17;
$L__BB0_10:
	setp.lt.f32 	%p18, %f145, %f22;
	@%p18 bra 	$L__BB0_15;
	cvt.rn.f32.s32 	%f123, %r1;
	add.f32 	%f124, %f123, 0f3F000000;
	cvt.rn.f32.s32 	%f125, %r27;
	mul.f32 	%f126, %f124, %f125;
	cvt.rn.f32.u32 	%f127, %r36;
	add.f32 	%f128, %f127, 0f3F000000;
	mul.f32 	%f129, %f128, %f125;
	cvta.to.global.u64 	%rd17, %rd2;
	mul.wide.s32 	%rd18, %r3, 4;
	add.s64 	%rd19, %rd17, %rd18;
	ld.global.nc.f32 	%f130, [%rd19];
	mul.f32 	%f131, %f130, %f125;
	mul.wide.s32 	%rd20, %r4, 4;
	add.s64 	%rd21, %rd19, %rd20;
	ld.global.nc.f32 	%f132, [%rd21];
	mul.f32 	%f133, %f132, %f125;
	add.s64 	%rd22, %rd21, %rd20;
	ld.global.nc.f32 	%f134, [%rd22];
	add.s64 	%rd23, %rd22, %rd20;
	ld.global.nc.f32 	%f135, [%rd23];
	sub.f32 	%f146, %f126, %f131;
	sub.f32 	%f147, %f129, %f133;
	fma.rn.f32 	%f148, %f134, %f125, %f126;
	fma.rn.f32 	%f149, %f135, %f125, %f129;
	setp.leu.f32 	%p19, %f23, 0f00000000;
	@%p19 bra 	$L__BB0_13;
	sub.f32 	%f136, %f148, %f146;
	sub.f32 	%f137, %f149, %f147;
	mul.f32 	%f138, %f23, %f136;
	sub.f32 	%f146, %f146, %f138;
	mul.f32 	%f139, %f23, %f137;
	sub.f32 	%f147, %f147, %f139;
	add.f32 	%f148, %f148, %f138;
	add.f32 	%f149, %f149, %f139;
$L__BB0_13:
	atom.global.add.u32 	%r24, [g_detection_count], 1;
	setp.gt.s32 	%p20, %r24, 1023;
	@%p20 bra 	$L__BB0_15;
	cvta.to.global.u64 	%rd24, %rd3;
	mul.wide.s32 	%rd25, %r24, 32;
	add.s64 	%rd26, %rd24, %rd25;
	st.global.v4.f32 	[%rd26], {%f146, %f147, %f148, %f149};
	mov.b32 	%r69, %f145;
	st.global.v2.u32 	[%rd26+16], {%r69, %r80};
	mov.b32 	%r70, 1;
	st.global.u32 	[%rd26+24], %r70;
$L__BB0_15:
	ret;

}
	// .globl	_Z10nms_kernelP12GpuDetectionif
.visible .entry _Z10nms_kernelP12GpuDetectionif(
	.param .u64 .ptr .align 1 _Z10nms_kernelP12GpuDetectionif_param_0,
	.param .u32 _Z10nms_kernelP12GpuDetectionif_param_1,
	.param .f32 _Z10nms_kernelP12GpuDetectionif_param_2
)
{
	.reg .pred 	%p<29>;
	.reg .b32 	%r<31>;
	.reg .b32 	%f<95>;
	.reg .b64 	%rd<9>;

	ld.param.u64 	%rd5, [_Z10nms_kernelP12GpuDetectionif_param_0];
	ld.param.u32 	%r9, [_Z10nms_kernelP12GpuDetectionif_param_1];
	ld.param.f32 	%f43, [_Z10nms_kernelP12GpuDetectionif_param_2];
	cvta.to.global.u64 	%rd1, %rd5;
	mov.u32 	%r10, %ctaid.x;
	mov.u32 	%r11, %ntid.x;
	mul.lo.s32 	%r1, %r10, %r11;
	mov.u32 	%r2, %tid.x;
	add.s32 	%r3, %r1, %r2;
	setp.ge.s32 	%p1, %r3, %r9;
	@%p1 bra 	$L__BB1_28;
	mul.wide.s32 	%rd6, %r3, 32;
	add.s64 	%rd7, %rd1, %rd6;
	add.s64 	%rd2, %rd7, 24;
	ld.global.u32 	%r12, [%rd7+24];
	setp.eq.s32 	%p2, %r12, 0;
	add.s32 	%r30, %r3, 1;
	setp.ge.s32 	%p3, %r30, %r9;
	or.pred  	%p4, %p2, %p3;
	@%p4 bra 	$L__BB1_28;
	sub.s32 	%r13, %r1, %r9;
	add.s32 	%r14, %r13, %r2;
	and.b32  	%r15, %r14, 1;
	setp.eq.b32 	%p5, %r15, 1;
	@%p5 bra 	$L__BB1_11;
	ld.global.u32 	%r16, [%rd2+32];
	setp.eq.s32 	%p6, %r16, 0;
	@%p6 bra 	$L__BB1_10;
	ld.global.u32 	%r17, [%rd2+-4];
	ld.global.u32 	%r18, [%rd2+28];
	setp.ne.s32 	%p7, %r17, %r18;
	@%p7 bra 	$L__BB1_10;
	ld.global.f32 	%f44, [%rd2+-8];
	ld.global.f32 	%f45, [%rd2+24];
	setp.leu.f32 	%p8, %f44, %f45;
	@%p8 bra 	$L__BB1_10;
	ld.global.v4.f32 	{%f1, %f2, %f3, %f4}, [%rd2+-24];
	ld.global.v4.f32 	{%f5, %f6, %f7, %f8}, [%rd2+8];
	max.f32 	%f9, %f1, %f5;
	max.f32 	%f47, %f2, %f6;
	min.f32 	%f11, %f3, %f7;
	min.f32 	%f48, %f4, %f8;
	setp.ge.f32 	%p9, %f9, %f11;
	setp.ge.f32 	%p10, %f47, %f48;
	or.pred  	%p11, %p9, %p10;
	mov.f32 	%f92, 0f00000000;
	@%p11 bra 	$L__BB1_8;
	sub.f32 	%f49, %f11, %f9;
	sub.f32 	%f50, %f48, %f47;
	mul.f32 	%f51, %f49, %f50;
	sub.f32 	%f52, %f3, %f1;
	sub.f32 	%f53, %f4, %f2;
	sub.f32 	%f54, %f7, %f5;
	sub.f32 	%f55, %f8, %f6;
	mul.f32 	%f56, %f54, %f55;
	fma.rn.f32 	%f57, %f52, %f53, %f56;
	sub.f32 	%f58, %f57, %f51;
	add.f32 	%f59, %f58, 0f358637BD;
	div.rn.f32 	%f92, %f51, %f59;
$L__BB1_8:
	setp.leu.f32 	%p12, %f92, %f43;
	@%p12 bra 	$L__BB1_10;
	mov.b32 	%r19, 0;
	st.global.u32 	[%rd2+32], %r19;
$L__BB1_10:
	add.s32 	%r30, %r3, 2;
$L__BB1_11:
	add.s32 	%r20, %r9, -2;
	setp.eq.s32 	%p13, %r20, %r3;
	@%p13 bra 	$L__BB1_28;
	add.s64 	%rd3, %rd1, 56;
$L__BB1_13:
	mul.wide.s32 	%rd8, %r30, 32;
	add.s64 	%rd4, %rd3, %rd8;
	ld.global.u32 	%r21, [%rd4+-32];
	setp.eq.s32 	%p14, %r21, 0;
	@%p14 bra 	$L__BB1_20;
	ld.global.u32 	%r22, [%rd2+-4];
	ld.global.u32 	%r23, [%rd4+-36];
	setp.ne.s32 	%p15, %r22, %r23;
	@%p15 bra 	$L__BB1_20;
	ld.global.f32 	%f60, [%rd2+-8];
	ld.global.f32 	%f61, [%rd4+-40];
	setp.leu.f32 	%p16, %f60, %f61;
	@%p16 bra 	$L__BB1_20;
	ld.global.v4.f32 	{%f15, %f16, %f17, %f18}, [%rd2+-24];
	ld.global.v4.f32 	{%f19, %f20, %f21, %f22}, [%rd4+-56];
	max.f32 	%f23, %f15, %f19;
	max.f32 	%f63, %f16, %f20;
	min.f32 	%f25, %f17, %f21;
	min.f32 	%f64, %f18, %f22;
	setp.ge.f32 	%p17, %f23, %f25;
	setp.ge.f32 	%p18, %f63, %f64;
	or.pred  	%p19, %p17, %p18;
	mov.f32 	%f93, 0f00000000;
	@%p19 bra 	$L__BB1_18;
	sub.f32 	%f65, %f25, %f23;
	sub.f32 	%f66, %f64, %f63;
	mul.f32 	%f67, %f65, %f66;
	sub.f32 	%f68, %f17, %f15;
	sub.f32 	%f69, %f18, %f16;
	sub.f32 	%f70, %f21, %f19;
	sub.f32 	%f71, %f22, %f20;
	mul.f32 	%f72, %f70, %f71;
	fma.rn.f32 	%f73, %f68, %f69, %f72;
	sub.f32 	%f74, %f73, %f67;
	add.f32 	%f75, %f74, 0f358637BD;
	div.rn.f32 	%f93, %f67, %f75;
$L__BB1_18:
	setp.leu.f32 	%p20, %f93, %f43;
	@%p20 bra 	$L__BB1_20;
	mov.b32 	%r24, 0;
	st.global.u32 	[%rd4+-32], %r24;
$L__BB1_20:
	ld.global.u32 	%r25, [%rd4];
	setp.eq.s32 	%p21, %r25, 0;
	@%p21 bra 	$L__BB1_27;
	ld.global.u32 	%r26, [%rd2+-4];
	ld.global.u32 	%r27, [%rd4+-4];
	setp.ne.s32 	%p22, %r26, %r27;
	@%p22 bra 	$L__BB1_27;
	ld.global.f32 	%f76, [%rd2+-8];
	ld.global.f32 	%f77, [%rd4+-8];
	setp.leu.f32 	%p23, %f76, %f77;
	@%p23 bra 	$L__BB1_27;
	ld.global.v4.f32 	{%f29, %f30, %f31, %f32}, [%rd2+-24];
	ld.global.v4.f32 	{%f33, %f34, %f35, %f36}, [%rd4+-24];
	max.f32 	%f37, %f29, %f33;
	max.f32 	%f79, %f30, %f34;
	min.f32 	%f39, %f31, %f35;
	min.f32 	%f80, %f32, %f36;
	setp.ge.f32 	%p24, %f37, %f39;
	setp.ge.f32 	%p25, %f79, %f80;
	or.pred  	%p26, %p24, %p25;
	mov.f32 	%f94, 0f00000000;
	@%p26 bra 	$L__BB1_25;
	sub.f32 	%f81, %f39, %f37;
	sub.f32 	%f82, %f80, %f79;
	mul.f32 	%f83, %f81, %f82;
	sub.f32 	%f84, %f31, %f29;
	sub.f32 	%f85, %f32, %f30;
	sub.f32 	%f86, %f35, %f33;
	sub.f32 	%f87, %f36, %f34;
	mul.f32 	%f88, %f86, %f87;
	fma.rn.f32 	%f89, %f84, %f85, %f88;
	sub.f32 	%f90, %f89, %f83;
	add.f32 	%f91, %f90, 0f358637BD;
	div.rn.f32 	%f94, %f83, %f91;
$L__BB1_25:
	setp.leu.f32 	%p27, %f94, %f43;
	@%p27 bra 	$L__BB1_27;
	mov.b32 	%r28, 0;
	st.global.u32 	[%rd4], %r28;
$L__BB1_27:
	add.s32 	%r30, %r30, 2;
	setp.lt.s32 	%p28, %r30, %r9;
	@%p28 bra 	$L__BB1_13;
$L__BB1_28:
	ret;

}
	// .globl	_Z22sort_detections_kernelP12GpuDetectioni
.visible .entry _Z22sort_detections_kernelP12GpuDetectioni(
	.param .u64 .ptr .align 1 _Z22sort_detections_kernelP12GpuDetectioni_param_0,
	.param .u32 _Z22sort_detections_kernelP12GpuDetectioni_param_1
)
{
	.reg .pred 	%p<16>;
	.reg .b32 	%r<118>;
	.reg .b32 	%f<11>;
	.reg .b64 	%rd<9>;

	ld.param.u64 	%rd4, [_Z22sort_detections_kernelP12GpuDetectioni_param_0];
	ld.param.u32 	%r16, [_Z22sort_detections_kernelP12GpuDetectioni_param_1];
	cvta.to.global.u64 	%rd1, %rd4;
	setp.lt.s32 	%p1, %r16, 1;
	@%p1 bra 	$L__BB2_22;
	mov.u32 	%r18, %ctaid.x;
	mov.u32 	%r19, %ntid.x;
	mov.u32 	%r20, %tid.x;
	mad.lo.s32 	%r21, %r18, %r19, %r20;
	shl.b32 	%r1, %r21, 1;
	and.b32  	%r2, %r16, 3;
	setp.lt.u32 	%p2, %r16, 4;
	mov.b32 	%r117, 0;
	@%p2 bra 	$L__BB2_16;
	and.b32  	%r117, %r16, 2147483644;
	add.s32 	%r4, %r1, 1;
	mul.wide.s32 	%rd5, %r1, 32;
	add.s64 	%rd6, %rd1, %rd5;
	add.s64 	%rd2, %rd6, 16;
	add.s32 	%r5, %r1, 2;
	neg.s32 	%r114, %r117;
$L__BB2_3:
	setp.ge.s32 	%p3, %r4, %r16;
	@%p3 bra 	$L__BB2_6;
	ld.global.f32 	%f1, [%rd2];
	ld.global.f32 	%f2, [%rd2+32];
	setp.geu.f32 	%p4, %f1, %f2;
	@%p4 bra 	$L__BB2_6;
	.pragma "used_bytes_mask 0";
	ld.global.v8.u32 	{%r22, %r23, %r24, %r25, %r26, %r27, %r28, %r29}, [%rd2+-16];
	.pragma "used_bytes_mask 0";
	ld.global.v8.u32 	{%r30, %r31, %r32, %r33, %r34, %r35, %r36, %r37}, [%rd2+16];
	mov.b32 	%r38, %f2;
	st.global.v8.u32 	[%rd2+-16], {%r30, %r31, %r32, %r33, %r38, %r35, %r36, %r37};
	mov.b32 	%r39, %f1;
	st.global.v8.u32 	[%rd2+16], {%r22, %r23, %r24, %r25, %r39, %r27, %r28, %r29};
$L__BB2_6:
	setp.ge.s32 	%p5, %r5, %r16;
	bar.sync 	0;
	@%p5 bra 	$L__BB2_9;
	ld.global.f32 	%f3, [%rd2+32];
	ld.global.f32 	%f4, [%rd2+64];
	setp.geu.f32 	%p6, %f3, %f4;
	@%p6 bra 	$L__BB2_9;
	.pragma "used_bytes_mask 0";
	ld.global.v8.u32 	{%r40, %r41, %r42, %r43, %r44, %r45, %r46, %r47}, [%rd2+16];
	.pragma "used_bytes_mask 0";
	ld.global.v8.u32 	{%r48, %r49, %r50, %r51, %r52, %r53, %r54, %r55}, [%rd2+48];
	mov.b32 	%r56, %f4;
	st.global.v8.u32 	[%rd2+16], {%r48, %r49, %r50, %r51, %r56, %r53, %r54, %r55};
	mov.b32 	%r57, %f3;
	st.global.v8.u32 	[%rd2+48], {%r40, %r41, %r42, %r43, %r57, %r45, %r46, %r47};
$L__BB2_9:
	setp.ge.s32 	%p7, %r4, %r16;
	bar.sync 	0;
	@%p7 bra 	$L__BB2_12;
	ld.global.f32 	%f5, [%rd2];
	ld.global.f32 	%f6, [%rd2+32];
	setp.geu.f32 	%p8, %f5, %f6;
	@%p8 bra 	$L__BB2_12;
	.pragma "used_bytes_mask 0";
	ld.global.v8.u32 	{%r58, %r59, %r60, %r61, %r62, %r63, %r64, %r65}, [%rd2+-16];
	.pragma "used_bytes_mask 0";
	ld.global.v8.u32 	{%r66, %r67, %r68, %r69, %r70, %r71, %r72, %r73}, [%rd2+16];
	mov.b32 	%r74, %f6;
	st.global.v8.u32 	[%rd2+-16], {%r66, %r67, %r68, %r69, %r74, %r71, %r72, %r73};
	mov.b32 	%r75, %f5;
	st.global.v8.u32 	[%rd2+16], {%r58, %r59, %r60, %r61, %r75, %r63, %r64, %r65};
$L__BB2_12:
	setp.ge.s32 	%p9, %r5, %r16;
	bar.sync 	0;
	@%p9 bra 	$L__BB2_15;
	ld.global.f32 	%f7, [%rd2+32];
	ld.global.f32 	%f8, [%rd2+64];
	setp.geu.f32 	%p10, %f7, %f8;
	@%p10 bra 	$L__BB2_15;
	.pragma "used_bytes_mask 0";
	ld.global.v8.u32 	{%r76, %r77, %r78, %r79, %r80, %r81, %r82, %r83}, [%rd2+16];
	.pragma "used_bytes_mask 0";
	ld.global.v8.u32 	{%r84, %r85, %r86, %r87, %r88, %r89, %r90, %r91}, [%rd2+48];
	mov.b32 	%r92, %f8;
	st.global.v8.u32 	[%rd2+16], {%r84, %r85, %r86, %r87, %r92, %r89, %r90, %r91};
	mov.b32 	%r93, %f7;
	st.global.v8.u32 	[%rd2+48], {%r76, %r77, %r78, %r79, %r93, %r81, %r82, %r83};
$L__BB2_15:
	bar.sync 	0;
	add.s32 	%r114, %r114, 4;
	setp.ne.s32 	%p11, %r114, 0;
	@%p11 bra 	$L__BB2_3;
$L__BB2_16:
	setp.eq.s32 	%p12, %r2, 0;
	@%p12 bra 	$L__BB2_22;
	neg.s32 	%r116, %r2;
$L__BB2_18:
	.pragma "nounroll";
	and.b32  	%r94, %r117, 1;
	add.s32 	%r13, %r94, %r1;
	add.s32 	%r95, %r13, 1;
	setp.ge.s32 	%p13, %r95, %r16;
	@%p13 bra 	$L__BB2_21;
	mul.wide.s32 	%rd7, %r13, 32;
	add.s64 	%rd8, %rd1, %rd7;
	add.s64 	%rd3, %rd8, 16;
	ld.global.f32 	%f9, [%rd8+16];
	ld.global.f32 	%f10, [%rd8+48];
	setp.geu.f32 	%p14, %f9, %f10;
	@%p14 bra 	$L__BB2_21;
	.pragma "used_bytes_mask 0";
	ld.global.v8.u32 	{%r96, %r97, %r98, %r99, %r100, %r101, %r102, %r103}, [%rd3+-16];
	.pragma "used_bytes_mask 0";
	ld.global.v8.u32 	{%r104, %r105, %r106, %r107, %r108, %r109, %r110, %r111}, [%rd3+16];
	mov.b32 	%r112, %f10;
	st.global.v8.u32 	[%rd3+-16], {%r104, %r105, %r106, %r107, %r112, %r109, %r110, %r111};
	mov.b32 	%r113, %f9;
	st.global.v8.u32 	[%rd3+16], {%r96, %r97, %r98, %r99, %r113, %r101, %r102, %r103};
$L__BB2_21:
	bar.sync 	0;
	add.s32 	%r117, %r117, 1;
	add.s32 	%r116, %r116, 1;
	setp.ne.s32 	%p15, %r116, 0;
	@%p15 bra 	$L__BB2_18;
$L__BB2_22:
	ret;

}


// ===== COMPILED SASS (sm_100) =====

	.target	sm_100

	.elftype	@"ET_EXEC"


//--------------------- .note.nv.tkinfo           --------------------------
	.section	.note.nv.tkinfo,"",@"SHT_NOTE"
	.sectionflags	@"SHF_NOTE_NV_TKINFO"
	.tkinfo
        /*0018*/ 	.word	0x00000002
        /*0030*/ 	.string	""
        /*0030*/ 	.string	"ptxas"
        /*0030*/ 	.string	"Cuda compilation tools, release 13.0, V13.0.88"
        /*0030*/ 	.string	"Build cuda_13.0.r13.0/compiler.36424714_0"
        /*0030*/ 	.string	"-arch sm_100 -m 64 "



//--------------------- .note.nv.cuinfo           --------------------------
	.section	.note.nv.cuinfo,"",@"SHT_NOTE"
	.sectionflags	@"SHF_NOTE_NV_CUINFO"
        /*0018*/ 	.short	0x0002
        /*001a*/ 	.short	0x0064
        /*001c*/ 	.short	0x0082
	.zero		2


//--------------------- .nv.info                  --------------------------
	.section	.nv.info,"",@"SHT_CUDA_INFO"
	.align	4


	//----- nvinfo : EIATTR_REGCOUNT
	.align		4
        /*0000*/ 	.byte	0x04, 0x2f
        /*0002*/ 	.short	(.L_2 - .L_1)
	.align		4
.L_1:
        /*0004*/ 	.word	index@(_Z23decode_yolo_head_kernelPKfS0_P12GpuDetectioniiiiff)
        /*0008*/ 	.word	0x0000001b


	//----- nvinfo : EIATTR_FRAME_SIZE
	.align		4
.L_2:
        /*000c*/ 	.byte	0x04, 0x11
        /*000e*/ 	.short	(.L_4 - .L_3)
	.align		4
.L_3:
        /*0010*/ 	.word	index@($__internal_1_$__cuda_sm20_rcp_rn_f32_slowpath)
        /*0014*/ 	.word	0x00000000


	//----- nvinfo : EIATTR_FRAME_SIZE
	.align		4
.L_4:
        /*0018*/ 	.byte	0x04, 0x11
        /*001a*/ 	.short	(.L_6 - .L_5)
	.align		4
.L_5:
        /*001c*/ 	.word	index@(_Z23decode_yolo_head_kernelPKfS0_P12GpuDetectioniiiiff)
        /*0020*/ 	.word	0x00000000


	//----- nvinfo : EIATTR_REGCOUNT
	.align		4
.L_6:
        /*0024*/ 	.byte	0x04, 0x2f
        /*0026*/ 	.short	(.L_8 - .L_7)
	.align		4
.L_7:
        /*0028*/ 	.word	index@(_Z10nms_kernelP12GpuDetectionif)
        /*002c*/ 	.word	0x00000015


	//----- nvinfo : EIATTR_FRAME_SIZE
	.align		4
.L_8:
        /*0030*/ 	.byte	0x04, 0x11
        /*0032*/ 	.short	(.L_10 - .L_9)
	.align		4
.L_9:
        /*0034*/ 	.word	index@($__internal_0_$__cuda_sm3x_div_rn_noftz_f32_slowpath)
        /*0038*/ 	.word	0x00000000


	//----- nvinfo : EIATTR_FRAME_SIZE
	.align		4
.L_10:
        /*003c*/ 	.byte	0x04, 0x11
        /*003e*/ 	.short	(.L_12 - .L_11)
	.align		4
.L_11:
        /*0040*/ 	.word	index@(_Z10nms_kernelP12GpuDetectionif)
        /*0044*/ 	.word	0x00000000


	//----- nvinfo : EIATTR_REGCOUNT
	.align		4
.L_12:
        /*0048*/ 	.byte	0x04, 0x2f
        /*004a*/ 	.short	(.L_14 - .L_13)
	.align		4
.L_13:
        /*004c*/ 	.word	index@(_Z22sort_detections_kernelP12GpuDetectioni)
        /*0050*/ 	.word	0x00000022


	//----- nvinfo : EIATTR_FRAME_SIZE
	.align		4
.L_14:
        /*0054*/ 	.byte	0x04, 0x11
        /*0056*/ 	.short	(.L_16 - .L_15)
	.align		4
.L_15:
        /*0058*/ 	.word	index@(_Z22sort_detections_kernelP12GpuDetectioni)
        /*005c*/ 	.word	0x00000000


	//----- nvinfo : EIATTR_MIN_STACK_SIZE
	.align		4
.L_16:
        /*0060*/ 	.byte	0x04, 0x12
        /*0062*/ 	.short	(.L_18 - .L_17)
	.align		4
.L_17:
        /*0064*/ 	.word	index@(_Z22sort_detections_kernelP12GpuDetectioni)
        /*0068*/ 	.word	0x00000000


	//----- nvinfo : EIATTR_MIN_STACK_SIZE
	.align		4
.L_18:
        /*006c*/ 	.byte	0x04, 0x12
        /*006e*/ 	.short	(.L_20 - .L_19)
	.align		4
.L_19:
        /*0070*/ 	.word	index@(_Z10nms_kernelP12GpuDetectionif)
        /*0074*/ 	.word	0x00000000


	//----- nvinfo : EIATTR_MIN_STACK_SIZE
	.align		4
.L_20:
        /*0078*/ 	.byte	0x04, 0x12
        /*007a*/ 	.short	(.L_22 - .L_21)
	.align		4
.L_21:
        /*007c*/ 	.word	index@(_Z23decode_yolo_head_kernelPKfS0_P12GpuDetectioniiiiff)
        /*0080*/ 	.word	0x00000000
.L_22:


//--------------------- .nv.compat                --------------------------
	.section	.nv.compat,"",@"SHT_CUDA_COMPAT_INFO"
	.align	4
        /*0000*/ 	.byte	0x02, 0x09, 0x00, 0x00, 0x02, 0x02, 0x01, 0x00, 0x02, 0x05, 0x05, 0x00, 0x03, 0x07, 0x01, 0x01
        /*0010*/ 	.byte	0x02, 0x03, 0x00, 0x00, 0x02, 0x06, 0x01, 0x00, 0x04, 0x0b, 0x08, 0x00, 0x01, 0x00, 0x00, 0x00
        /*0020*/ 	.byte	0x00, 0x00, 0x00, 0x00


//--------------------- .nv.info._Z22sort_detections_kernelP12GpuDetectioni --------------------------
	.section	.nv.info._Z22sort_detections_kernelP12GpuDetectioni,"",@"SHT_CUDA_INFO"
	.sectionflags	@""
	.align	4


	//----- nvinfo : EIATTR_CUDA_API_VERSION
	.align		4
        /*0000*/ 	.byte	0x04, 0x37
        /*0002*/ 	.short	(.L_24 - .L_23)
.L_23:
        /*0004*/ 	.word	0x00000082


	//----- nvinfo : EIATTR_KPARAM_INFO
	.align		4
.L_24:
        /*0008*/ 	.byte	0x04, 0x17
        /*000a*/ 	.short	(.L_26 - .L_25)
.L_25:
        /*000c*/ 	.word	0x00000000
        /*0010*/ 	.short	0x0001
        /*0012*/ 	.short	0x0008
        /*0014*/ 	.byte	0x00, 0xf0, 0x11, 0x00


	//----- nvinfo : EIATTR_KPARAM_INFO
	.align		4
.L_26:
        /*0018*/ 	.byte	0x04, 0x17
        /*001a*/ 	.short	(.L_28 - .L_27)
.L_27:
        /*001c*/ 	.word	0x00000000
        /*0020*/ 	.short	0x0000
        /*0022*/ 	.short	0x0000
        /*0024*/ 	.byte	0x00, 0xf5, 0x21, 0x00


	//----- nvinfo : EIATTR_SPARSE_MMA_MASK
	.align		4
.L_28:
        /*0028*/ 	.byte	0x03, 0x50
        /*002a*/ 	.short	0x0000


	//----- nvinfo : EIATTR_MAXREG_COUNT
	.align		4
        /*002c*/ 	.byte	0x03, 0x1b
        /*002e*/ 	.short	0x00ff


	//----- nvinfo : EIATTR_NUM_BARRIERS
	.align		4
        /*0030*/ 	.byte	0x02, 0x4c
        /*0032*/ 	.byte	0x01
	.zero		1


	//----- nvinfo : EIATTR_MERCURY_ISA_VERSION
	.align		4
        /*0034*/ 	.byte	0x03, 0x5f
        /*0036*/ 	.short	0x0101


	//----- nvinfo : EIATTR_VRC_CTA_INIT_COUNT
	.align		4
        /*0038*/ 	.byte	0x02, 0x4a
	.zero		1
	.zero		1


	//----- nvinfo : EIATTR_EXIT_INSTR_OFFSETS
	.align		4
        /*003c*/ 	.byte	0x04, 0x1c
        /*003e*/ 	.short	(.L_30 - .L_29)


	//   ....[0]....
.L_29:
        /*0040*/ 	.word	0x00000030


	//   ....[1]....
        /*0044*/ 	.word	0x00000640


	//   ....[2]....
        /*0048*/ 	.word	0x00000830


	//----- nvinfo : EIATTR_CRS_STACK_SIZE
	.align		4
.L_30:
        /*004c*/ 	.byte	0x04, 0x1e
        /*004e*/ 	.short	(.L_32 - .L_31)
.L_31:
        /*0050*/ 	.word	0x00000000


	//----- nvinfo : EIATTR_CBANK_PARAM_SIZE
	.align		4
.L_32:
        /*0054*/ 	.byte	0x03, 0x19
        /*0056*/ 	.short	0x000c


	//----- nvinfo : EIATTR_PARAM_CBANK
	.align		4
        /*0058*/ 	.byte	0x04, 0x0a
        /*005a*/ 	.short	(.L_34 - .L_33)
	.align		4
.L_33:
        /*005c*/ 	.word	index@(.nv.constant0._Z22sort_detections_kernelP12GpuDetectioni)
        /*0060*/ 	.short	0x0380
        /*0062*/ 	.short	0x000c


	//----- nvinfo : EIATTR_SW_WAR
	.align		4
.L_34:
        /*0064*/ 	.byte	0x04, 0x36
        /*0066*/ 	.short	(.L_36 - .L_35)
.L_35:
        /*0068*/ 	.word	0x00000008
.L_36:


//--------------------- .nv.info._Z10nms_kernelP12GpuDetectionif --------------------------
	.section	.nv.info._Z10nms_kernelP12GpuDetectionif,"",@"SHT_CUDA_INFO"
	.sectionflags	@""
	.align	4


	//----- nvinfo : EIATTR_CUDA_API_VERSION
	.align		4
        /*0000*/ 	.byte	0x04, 0x37
        /*0002*/ 	.short	(.L_38 - .L_37)
.L_37:
        /*0004*/ 	.word	0x00000082


	//----- nvinfo : EIATTR_KPARAM_INFO
	.align		4
.L_38:
        /*0008*/ 	.byte	0x04, 0x17
        /*000a*/ 	.short	(.L_40 - .L_39)
.L_39:
        /*000c*/ 	.word	0x00000000
        /*0010*/ 	.short	0x0002
        /*0012*/ 	.short	0x000c
        /*0014*/ 	.byte	0x00, 0xf0, 0x11, 0x00


	//----- nvinfo : EIATTR_KPARAM_INFO
	.align		4
.L_40:
        /*0018*/ 	.byte	0x04, 0x17
        /*001a*/ 	.short	(.L_42 - .L_41)
.L_41:
        /*001c*/ 	.word	0x00000000
        /*0020*/ 	.short	0x0001
        /*0022*/ 	.short	0x0008
        /*0024*/ 	.byte	0x00, 0xf0, 0x11, 0x00


	//----- nvinfo : EIATTR_KPARAM_INFO
	.align		4
.L_42:
        /*0028*/ 	.byte	0x04, 0x17
        /*002a*/ 	.short	(.L_44 - .L_43)
.L_43:
        /*002c*/ 	.word	0x00000000
        /*0030*/ 	.short	0x0000
        /*0032*/ 	.short	0x0000
        /*0034*/ 	.byte	0x00, 0xf5, 0x21, 0x00


	//----- nvinfo : EIATTR_SPARSE_MMA_MASK
	.align		4
.L_44:
        /*0038*/ 	.byte	0x03, 0x50
        /*003a*/ 	.short	0x0000


	//----- nvinfo : EIATTR_MAXREG_COUNT
	.align		4
        /*003c*/ 	.byte	0x03, 0x1b
        /*003e*/ 	.short	0x00ff


	//----- nvinfo : EIATTR_MERCURY_ISA_VERSION
	.align		4
        /*0040*/ 	.byte	0x03, 0x5f
        /*0042*/ 	.short	0x0101


	//----- nvinfo : EIATTR_VRC_CTA_INIT_COUNT
	.align		4
        /*0044*/ 	.byte	0x02, 0x4a
	.zero		1
	.zero		1


	//----- nvinfo : EIATTR_EXIT_INSTR_OFFSETS
	.align		4
        /*0048*/ 	.byte	0x04, 0x1c
        /*004a*/ 	.short	(.L_46 - .L_45)


	//   ....[0]....
.L_45:
        /*004c*/ 	.word	0x00000080


	//   ....[1]....
        /*0050*/ 	.word	0x00000100


	//   ....[2]....
        /*0054*/ 	.word	0x000004f0


	//   ....[3]....
        /*0058*/ 	.word	0x00000c30


	//----- nvinfo : EIATTR_CRS_STACK_SIZE
	.align		4
.L_46:
        /*005c*/ 	.byte	0x04, 0x1e
        /*005e*/ 	.short	(.L_48 - .L_47)
.L_47:
        /*0060*/ 	.word	0x00000000


	//----- nvinfo : EIATTR_CBANK_PARAM_SIZE
	.align		4
.L_48:
        /*0064*/ 	.byte	0x03, 0x19
        /*0066*/ 	.short	0x0010


	//----- nvinfo : EIATTR_PARAM_CBANK
	.align		4
        /*0068*/ 	.byte	0x04, 0x0a
        /*006a*/ 	.short	(.L_50 - .L_49)
	.align		4
.L_49:
        /*006c*/ 	.word	index@(.nv.constant0._Z10nms_kernelP12GpuDetectionif)
        /*0070*/ 	.short	0x0380
        /*0072*/ 	.short	0x0010


	//----- nvinfo : EIATTR_SW_WAR
	.align		4
.L_50:
        /*0074*/ 	.byte	0x04, 0x36
        /*0076*/ 	.short	(.L_52 - .L_51)
.L_51:
        /*0078*/ 	.word	0x00000008
.L_52:


//--------------------- .nv.info._Z23decode_yolo_head_kernelPKfS0_P12GpuDetectioniiiiff --------------------------
	.section	.nv.info._Z23decode_yolo_head_kernelPKfS0_P12GpuDetectioniiiiff,"",@"SHT_CUDA_INFO"
	.sectionflags	@""
	.align	4


	//----- nvinfo : EIATTR_CUDA_API_VERSION
	.align		4
        /*0000*/ 	.byte	0x04, 0x37
        /*0002*/ 	.short	(.L_54 - .L_53)
.L_53:
        /*0004*/ 	.word	0x00000082


	//----- nvinfo : EIATTR_KPARAM_INFO
	.align		4
.L_54:
        /*0008*/ 	.byte	0x04, 0x17
        /*000a*/ 	.short	(.L_56 - .L_55)
.L_55:
        /*000c*/ 	.word	0x00000000
        /*0010*/ 	.short	0x0008
        /*0012*/ 	.short	0x002c
        /*0014*/ 	.byte	0x00, 0xf0, 0x11, 0x00


	//----- nvinfo : EIATTR_KPARAM_INFO
	.align		4
.L_56:
        /*0018*/ 	.byte	0x04, 0x17
        /*001a*/ 	.short	(.L_58 - .L_57)
.L_57:
        /*001c*/ 	.word	0x00000000
        /*0020*/ 	.short	0x0007
        /*0022*/ 	.short	0x0028
        /*0024*/ 	.byte	0x00, 0xf0, 0x11, 0x00


	//----- nvinfo : EIATTR_KPARAM_INFO
	.align		4
.L_58:
        /*0028*/ 	.byte	0x04, 0x17
        /*002a*/ 	.short	(.L_60 - .L_59)
.L_59:
        /*002c*/ 	.word	0x00000000
        /*0030*/ 	.short	0x0006
        /*0032*/ 	.short	0x0024
        /*0034*/ 	.byte	0x00, 0xf0, 0x11, 0x00


	//----- nvinfo : EIATTR_KPARAM_INFO
	.align		4
.L_60:
        /*0038*/ 	.byte	0x04, 0x17
        /*003a*/ 	.short	(.L_62 - .L_61)
.L_61:
        /*003c*/ 	.word	0x00000000
        /*0040*/ 	.short	0x0005
        /*0042*/ 	.short	0x0020
        /*0044*/ 	.byte	0x00, 0xf0, 0x11, 0x00


	//----- nvinfo : EIATTR_KPARAM_INFO
	.align		4
.L_62:
        /*0048*/ 	.byte	0x04, 0x17
        /*004a*/ 	.short	(.L_64 - .L_63)
.L_63:
        /*004c*/ 	.word	0x00000000
        /*0050*/ 	.short	0x0004
        /*0052*/ 	.short	0x001c
        /*0054*/ 	.byte	0x00, 0xf0, 0x11, 0x00


	//----- nvinfo : EIATTR_KPARAM_INFO
	.align		4
.L_64:
        /*0058*/ 	.byte	0x04, 0x17
        /*005a*/ 	.short	(.L_66 - .L_65)
.L_65:
        /*005c*/ 	.word	0x00000000
        /*0060*/ 	.short	0x0003
        /*0062*/ 	.short	0x0018
        /*0064*/ 	.byte	0x00, 0xf0, 0x11, 0x00


	//----- nvinfo : EIATTR_KPARAM_INFO
	.align		4
.L_66:
        /*0068*/ 	.byte	0x04, 0x17
        /*006a*/ 	.short	(.L_68 - .L_67)
.L_67:
        /*006c*/ 	.word	0x00000000
        /*0070*/ 	.short	0x0002
        /*0072*/ 	.short	0x0010
        /*0074*/ 	.byte	0x00, 0xf5, 0x21, 0x00


	//----- nvinfo : EIATTR_KPARAM_INFO
	.align		4
.L_68:
        /*0078*/ 	.byte	0x04, 0x17
        /*007a*/ 	.short	(.L_70 - .L_69)
.L_69:
        /*007c*/ 	.word	0x00000000
        /*0080*/ 	.short	0x0001
        /*0082*/ 	.short	0x0008
        /*0084*/ 	.byte	0x00, 0xf5, 0x21, 0x00


	//----- nvinfo : EIATTR_KPARAM_INFO
	.align		4
.L_70:
        /*0088*/ 	.byte	0x04, 0x17
        /*008a*/ 	.short	(.L_72 - .L_71)
.L_71:
        /*008c*/ 	.word	0x00000000
        /*0090*/ 	.short	0x0000
        /*0092*/ 	.short	0x0000
        /*0094*/ 	.byte	0x00, 0xf5, 0x21, 0x00


	//----- nvinfo : EIATTR_SPARSE_MMA_MASK
	.align		4
.L_72:
        /*0098*/ 	.byte	0x03, 0x50
        /*009a*/ 	.short	0x0000


	//----- nvinfo : EIATTR_MAXREG_COUNT
	.align		4
        /*009c*/ 	.byte	0x03, 0x1b
        /*009e*/ 	.short	0x00ff


	//----- nvinfo : EIATTR_MERCURY_ISA_VERSION
	.align		4
        /*00a0*/ 	.byte	0x03, 0x5f
        /*00a2*/ 	.short	0x0101


	//----- nvinfo : EIATTR_INT_WARP_WIDE_INSTR_OFFSETS
	.align		4
        /*00a4*/ 	.byte	0x04, 0x31
        /*00a6*/ 	.short	(.L_74 - .L_73)


	//   ....[0]....
.L_73:
        /*00a8*/ 	.word	0x00001030


	//   ....[1]....
        /*00ac*/ 	.word	0x000011f0


	//----- nvinfo : EIATTR_VRC_CTA_INIT_COUNT
	.align		4
.L_74:
        /*00b0*/ 	.byte	0x02, 0x4a
	.zero		1
	.zero		1


	//----- nvinfo : EIATTR_EXIT_INSTR_OFFSETS
	.align		4
        /*00b4*/ 	.byte	0x04, 0x1c
        /*00b6*/ 	.short	(.L_76 - .L_75)


	//   ....[0]....
.L_75:
        /*00b8*/ 	.word	0x000000c0


	//   ....[1]....
        /*00bc*/ 	.word	0x00001010


	//   ....[2]....
        /*00c0*/ 	.word	0x000012c0


	//   ....[3]....
        /*00c4*/ 	.word	0x00001330


	//----- nvinfo : EIATTR_CRS_STACK_SIZE
	.align		4
.L_76:
        /*00c8*/ 	.byte	0x04, 0x1e
        /*00ca*/ 	.short	(.L_78 - .L_77)
.L_77:
        /*00cc*/ 	.word	0x00000000


	//----- nvinfo : EIATTR_CBANK_PARAM_SIZE
	.align		4
.L_78:
        /*00d0*/ 	.byte	0x03, 0x19
        /*00d2*/ 	.short	0x0030


	//----- nvinfo : EIATTR_PARAM_CBANK
	.align		4
        /*00d4*/ 	.byte	0x04, 0x0a
        /*00d6*/ 	.short	(.L_80 - .L_79)
	.align		4
.L_79:
        /*00d8*/ 	.word	index@(.nv.constant0._Z23decode_yolo_head_kernelPKfS0_P12GpuDetectioniiiiff)
        /*00dc*/ 	.short	0x0380
        /*00de*/ 	.short	0x0030


	//----- nvinfo : EIATTR_SW_WAR
	.align		4
.L_80:
        /*00e0*/ 	.byte	0x04, 0x36
        /*00e2*/ 	.short	(.L_82 - .L_81)
.L_81:
        /*00e4*/ 	.word	0x00000008
.L_82:


//--------------------- .nv.callgraph             --------------------------
	.section	.nv.callgraph,"",@"SHT_CUDA_CALLGRAPH"
	.align	4
	.sectionentsize	8
	.align		4
        /*0000*/ 	.word	0x00000000
	.align		4
        /*0004*/ 	.word	0xffffffff
	.align		4
        /*0008*/ 	.word	0x00000000
	.align		4
        /*000c*/ 	.word	0xfffffffe
	.align		4
        /*0010*/ 	.word	0x00000000
	.align		4
        /*0014*/ 	.word	0xfffffffd
	.align		4
        /*0018*/ 	.word	0x00000000
	.align		4
        /*001c*/ 	.word	0xfffffffc


//--------------------- .nv.constant4             --------------------------
	.section	.nv.constant4,"a",@progbits
	.align	8
	.align		8
.nv.constant4:
        /*0000*/ 	.dword	g_detection_count


//--------------------- .text._Z22sort_detections_kernelP12GpuDetectioni --------------------------
	.section	.text._Z22sort_detections_kernelP12GpuDetectioni,"ax",@progbits
	.align	128
        .global         _Z22sort_detections_kernelP12GpuDetectioni
        .type           _Z22sort_detections_kernelP12GpuDetectioni,@function
        .size           _Z22sort_detections_kernelP12GpuDetectioni,(.L_x_78 - _Z22sort_detections_kernelP12GpuDetectioni)
        .other          _Z22sort_detections_kernelP12GpuDetectioni,@"STO_CUDA_ENTRY STV_DEFAULT"
_Z22sort_detections_kernelP12GpuDetectioni:
.text._Z22sort_detections_kernelP12GpuDetectioni:
[----:B------:R-:W-:Y:S08]  /*0000*/  LDC R1, c[0x0][0x37c] ;  /* 0x0000df00ff017b82 */ /* 0x000ff00000000800 */
[----:B------:R-:W0:Y:S02]  /*0010*/  LDC R4, c[0x0][0x388] ;  /* 0x0000e200ff047b82 */ /* 0x000e240000000800 */
[----:B0-----:R-:W-:-:S13]  /*0020*/  ISETP.GE.AND P0, PT, R4, 0x1, PT ;  /* 0x000000010400780c */ /* 0x001fda0003f06270 */
[----:B------:R-:W-:Y:S05]  /*0030*/  @!P0 EXIT ;  /* 0x000000000000894d */ /* 0x000fea0003800000 */
[----:B------:R-:W0:Y:S01]  /*0040*/  S2R R3, SR_TID.X ;  /* 0x0000000000037919 */ /* 0x000e220000002100 */
[----:B------:R-:W0:Y:S01]  /*0050*/  S2UR UR6, SR_CTAID.X ;  /* 0x00000000000679c3 */ /* 0x000e220000002500 */
[C---:B------:R-:W-:Y:S01]  /*0060*/  ISETP.GE.U32.AND P0, PT, R4.reuse, 0x4, PT ;  /* 0x000000040400780c */ /* 0x040fe20003f06070 */
[----:B------:R-:W1:Y:S01]  /*0070*/  LDCU.64 UR4, c[0x0][0x358] ;  /* 0x00006b00ff0477ac */ /* 0x000e620008000a00 */
[----:B------:R-:W-:Y:S01]  /*0080*/  LOP3.LUT R28, R4, 0x3, RZ, 0xc0, !PT ;  /* 0x00000003041c7812 */ /* 0x000fe200078ec0ff */
[----:B------:R-:W-:-:S04]  /*0090*/  IMAD.MOV.U32 R0, RZ, RZ, RZ ;  /* 0x000000ffff007224 */ /* 0x000fc800078e00ff */
[----:B------:R-:W0:Y:S02]  /*00a0*/  LDC R2, c[0x0][0x360] ;  /* 0x0000d800ff027b82 */ /* 0x000e240000000800 */
[----:B0-----:R-:W-:-:S04]  /*00b0*/  IMAD R2, R2, UR6, R3 ;  /* 0x0000000602027c24 */ /* 0x001fc8000f8e0203 */
[----:B------:R-:W-:Y:S01]  /*00c0*/  IMAD.SHL.U32 R2, R2, 0x2, RZ ;  /* 0x0000000202027824 */ /* 0x000fe200078e00ff */
[----:B-1----:R-:W-:Y:S06]  /*00d0*/  @!P0 BRA `(.L_x_0) ;  /* 0x0000000400548947 */ /* 0x002fec0003800000 */
[----:B------:R-:W0:Y:S01]  /*00e0*/  LDC.64 R30, c[0x0][0x380] ;  /* 0x0000e000ff1e7b82 */ /* 0x000e220000000a00 */
[----:B------:R-:W-:Y:S01]  /*00f0*/  LOP3.LUT R0, R4, 0x7ffffffc, RZ, 0xc0, !PT ;  /* 0x7ffffffc04007812 */ /* 0x000fe200078ec0ff */
[C---:B------:R-:W-:Y:S01]  /*0100*/  VIADD R11, R2.reuse, 0x2 ;  /* 0x00000002020b7836 */ /* 0x040fe20000000000 */
[C---:B------:R-:W-:Y:S01]  /*0110*/  IADD3 R19, PT, PT, R2.reuse, 0x1, RZ ;  /* 0x0000000102137810 */ /* 0x040fe20007ffe0ff */
[----:B------:R-:W1:Y:S02]  /*0120*/  LDCU UR6, c[0x0][0x388] ;  /* 0x00007100ff0677ac */ /* 0x000e640008000800 */
[----:B------:R-:W-:Y:S01]  /*0130*/  IMAD.MOV R3, RZ, RZ, -R0 ;  /* 0x000000ffff037224 */ /* 0x000fe200078e0a00 */
[----:B------:R-:W-:Y:S01]  /*0140*/  ISETP.GE.AND P1, PT, R19, R4, PT ;  /* 0x000000041300720c */ /* 0x000fe20003f26270 */
[----:B01----:R-:W-:-:S12]  /*0150*/  IMAD.WIDE R30, R2, 0x20, R30 ;  /* 0x00000020021e7825 */ /* 0x003fd800078e021e */
.L_x_9:
[----:B------:R-:W-:Y:S01]  /*0160*/  BSSY.RECONVERGENT B0, `(.L_x_1) ;  /* 0x0000011000007945 */ /* 0x000fe20003800200 */
[----:B------:R-:W-:-:S03]  /*0170*/  ISETP.GE.AND P0, PT, R11, UR6, PT ;  /* 0x000000060b007c0c */ /* 0x000fc6000bf06270 */
[----:B0123--:R-:W-:Y:S10]  /*0180*/  @P1 BRA `(.L_x_2) ;  /* 0x0000000000381947 */ /* 0x00fff40003800000 */
[----:B------:R-:W2:Y:S04]  /*0190*/  LDG.E R24, desc[UR4][R30.64+0x10] ;  /* 0x000010041e187981 */ /* 0x000ea8000c1e1900 */
[----:B------:R-:W2:Y:S02]  /*01a0*/  LDG.E R20, desc[UR4][R30.64+0x30] ;  /* 0x000030041e147981 */ /* 0x000ea4000c1e1900 */
[----:B--2---:R-:W-:-:S13]  /*01b0*/  FSETP.GEU.AND P1, PT, R24, R20, PT ;  /* 0x000000141800720b */ /* 0x004fda0003f2e000 */
[----:B------:R-:W-:Y:S05]  /*01c0*/  @P1 BRA `(.L_x_2) ;  /* 0x0000000000281947 */ /* 0x000fea0003800000 */
[----:B------:R-:W2:Y:S04]  /*01d0*/  LDG.E.ENL2.256 R8, R4, desc[UR4][R30.64+0x20], 0xef ;  /* 0xde0001041e04797e */ /* 0x000ea80008121908 */
[----:B------:R-:W3:Y:S01]  /*01e0*/  LDG.E.ENL2.256 R16, R12, desc[UR4][R30.64], 0xef ;  /* 0xde0000041e0c797e */ /* 0x000ee20008121910 */
[----:B--2---:R-:W-:Y:S01]  /*01f0*/  MOV R21, R8 ;  /* 0x0000000800157202 */ /* 0x004fe20000000f00 */
[----:B------:R-:W-:Y:S02]  /*0200*/  IMAD.MOV.U32 R22, RZ, RZ, R9 ;  /* 0x000000ffff167224 */ /* 0x000fe400078e0009 */
[----:B------:R-:W-:Y:S01]  /*0210*/  IMAD.MOV.U32 R23, RZ, RZ, R10 ;  /* 0x000000ffff177224 */ /* 0x000fe200078e000a */
[----:B---3--:R-:W-:Y:S01]  /*0220*/  MOV R27, R18 ;  /* 0x00000012001b7202 */ /* 0x008fe20000000f00 */
[----:B------:R-:W-:-:S02]  /*0230*/  IMAD.MOV.U32 R25, RZ, RZ, R16 ;  /* 0x000000ffff197224 */ /* 0x000fc400078e0010 */
[----:B------:R-:W-:Y:S01]  /*0240*/  IMAD.MOV.U32 R26, RZ, RZ, R17 ;  /* 0x000000ffff1a7224 */ /* 0x000fe200078e0011 */
[----:B------:R0:W-:Y:S04]  /*0250*/  STG.E.ENL2.256 desc[UR4][R30.64], R4, R20 ;  /* 0xf80000041e14797f */ /* 0x0001e8000f121804 */
[----:B------:R0:W-:Y:S02]  /*0260*/  STG.E.ENL2.256 desc[UR4][R30.64+0x20], R12, R24 ;  /* 0xf800010c1e18797f */ /* 0x0001e4000f121804 */
.L_x_2:
[----:B------:R-:W-:Y:S05]  /*0270*/  BSYNC.RECONVERGENT B0 ;  /* 0x0000000000007941 */ /* 0x000fea0003800200 */
.L_x_1:
[----:B------:R-:W-:Y:S01]  /*0280*/  BAR.SYNC.DEFER_BLOCKING 0x0 ;  /* 0x0000000000007b1d */ /* 0x000fe20000010000 */
[----:B------:R-:W-:-:S05]  /*0290*/  ISETP.GE.AND P1, PT, R19, UR6, PT ;  /* 0x0000000613007c0c */ /* 0x000fca000bf26270 */
[----:B------:R-:W-:Y:S04]  /*02a0*/  BSSY.RECONVERGENT B0, `(.L_x_3) ;  /* 0x0000010000007945 */ /* 0x000fe80003800200 */
[----:B------:R-:W-:Y:S05]  /*02b0*/  @P0 BRA `(.L_x_4) ;  /* 0x0000000000380947 */ /* 0x000fea0003800000 */
[----:B0-----:R-:W2:Y:S04]  /*02c0*/  LDG.E R24, desc[UR4][R30.64+0x30] ;  /* 0x000030041e187981 */ /* 0x001ea8000c1e1900 */
        /* <DEDUP_REMOVED lines=13> */
.L_x_4:
[----:B------:R-:W-:Y:S05]  /*03a0*/  BSYNC.RECONVERGENT B0 ;  /* 0x0000000000007941 */ /* 0x000fea0003800200 */
.L_x_3:
[----:B------:R-:W-:Y:S06]  /*03b0*/  BAR.SYNC.DEFER_BLOCKING 0x0 ;  /* 0x0000000000007b1d */ /* 0x000fec0000010000 */
[----:B------:R-:W-:Y:S04]  /*03c0*/  BSSY.RECONVERGENT B0, `(.L_x_5) ;  /* 0x0000010000007945 */ /* 0x000fe80003800200 */
[----:B------:R-:W-:Y:S05]  /*03d0*/  @P1 BRA `(.L_x_6) ;  /* 0x0000000000381947 */ /* 0x000fea0003800000 */
[----:B01----:R-:W2:Y:S04]  /*03e0*/  LDG.E R24, desc[UR4][R30.64+0x10] ;  /* 0x000010041e187981 */ /* 0x003ea8000c1e1900 */
        /* <DEDUP_REMOVED lines=13> */
.L_x_6:
[----:B------:R-:W-:Y:S05]  /*04c0*/  BSYNC.RECONVERGENT B0 ;  /* 0x0000000000007941 */ /* 0x000fea0003800200 */
.L_x_5:
[----:B------:R-:W-:Y:S01]  /*04d0*/  IADD3 R3, PT, PT, R3, 0x4, RZ ;  /* 0x0000000403037810 */ /* 0x000fe20007ffe0ff */
[----:B------:R-:W-:Y:S03]  /*04e0*/  BAR.SYNC.DEFER_BLOCKING 0x0 ;  /* 0x0000000000007b1d */ /* 0x000fe60000010000 */
[----:B------:R-:W-:-:S03]  /*04f0*/  ISETP.NE.AND P2, PT, R3, RZ, PT ;  /* 0x000000ff0300720c */ /* 0x000fc60003f45270 */
[----:B------:R-:W-:Y:S04]  /*0500*/  BSSY.RECONVERGENT B0, `(.L_x_7) ;  /* 0x0000010000007945 */ /* 0x000fe80003800200 */
[----:B------:R-:W-:Y:S06]  /*0510*/  @P0 BRA `(.L_x_8) ;  /* 0x0000000000380947 */ /* 0x000fec0003800000 */
[----:B012---:R-:W2:Y:S04]  /*0520*/  LDG.E R24, desc[UR4][R30.64+0x30] ;  /* 0x000030041e187981 */ /* 0x007ea8000c1e1900 */
[----:B------:R-:W2:Y:S02]  /*0530*/  LDG.E R20, desc[UR4][R30.64+0x50] ;  /* 0x000050041e147981 */ /* 0x000ea4000c1e1900 */
[----:B--2---:R-:W-:-:S13]  /*0540*/  FSETP.GEU.AND P0, PT, R24, R20, PT ;  /* 0x000000141800720b */ /* 0x004fda0003f0e000 */
[----:B------:R-:W-:Y:S05]  /*0550*/  @P0 BRA `(.L_x_8) ;  /* 0x0000000000280947 */ /* 0x000fea0003800000 */
[----:B------:R-:W2:Y:S04]  /*0560*/  LDG.E.ENL2.256 R8, R4, desc[UR4][R30.64+0x40], 0xef ;  /* 0xde0002041e04797e */ /* 0x000ea80008121908 */
[----:B------:R-:W3:Y:S01]  /*0570*/  LDG.E.ENL2.256 R16, R12, desc[UR4][R30.64+0x20], 0xef ;  /* 0xde0001041e0c797e */ /* 0x000ee20008121910 */
[----:B--2---:R-:W-:Y:S01]  /*0580*/  IMAD.MOV.U32 R21, RZ, RZ, R8 ;  /* 0x000000ffff157224 */ /* 0x004fe200078e0008 */
[----:B------:R-:W-:Y:S01]  /*0590*/  MOV R23, R10 ;  /* 0x0000000a00177202 */ /* 0x000fe20000000f00 */
[----:B------:R-:W-:Y:S02]  /*05a0*/  IMAD.MOV.U32 R22, RZ, RZ, R9 ;  /* 0x000000ffff167224 */ /* 0x000fe400078e0009 */
[----:B---3--:R-:W-:Y:S01]  /*05b0*/  IMAD.MOV.U32 R25, RZ, RZ, R16 ;  /* 0x000000ffff197224 */ /* 0x008fe200078e0010 */
[----:B------:R-:W-:Y:S01]  /*05c0*/  MOV R27, R18 ;  /* 0x00000012001b7202 */ /* 0x000fe20000000f00 */
[----:B------:R-:W-:Y:S01]  /*05d0*/  IMAD.MOV.U32 R26, RZ, RZ, R17 ;  /* 0x000000ffff1a7224 */ /* 0x000fe200078e0011 */
[----:B------:R3:W-:Y:S04]  /*05e0*/  STG.E.ENL2.256 desc[UR4][R30.64+0x20], R4, R20 ;  /* 0xf80001041e14797f */ /* 0x0007e8000f121804 */
[----:B------:R3:W-:Y:S02]  /*05f0*/  STG.E.ENL2.256 desc[UR4][R30.64+0x40], R12, R24 ;  /* 0xf800020c1e18797f */ /* 0x0007e4000f121804 */
.L_x_8:
[----:B------:R-:W-:Y:S05]  /*0600*/  BSYNC.RECONVERGENT B0 ;  /* 0x0000000000007941 */ /* 0x000fea0003800200 */
.L_x_7:
[----:B------:R-:W-:Y:S06]  /*0610*/  BAR.SYNC.DEFER_BLOCKING 0x0 ;  /* 0x0000000000007b1d */ /* 0x000fec0000010000 */
[----:B------:R-:W-:Y:S05]  /*0620*/  @P2 BRA `(.L_x_9) ;  /* 0xfffffff800cc2947 */ /* 0x000fea000383ffff */
.L_x_0:
[----:B------:R-:W-:-:S13]  /*0630*/  ISETP.NE.AND P0, PT, R28, RZ, PT ;  /* 0x000000ff1c00720c */ /* 0x000fda0003f05270 */
[----:B------:R-:W-:Y:S05]  /*0640*/  @!P0 EXIT ;  /* 0x000000000000894d */ /* 0x000fea0003800000 */
[----:B0123--:R-:W0:Y:S01]  /*0650*/  LDC.64 R30, c[0x0][0x380] ;  /* 0x0000e000ff1e7b82 */ /* 0x00fe220000000a00 */
[----:B------:R-:W-:Y:S01]  /*0660*/  IMAD.MOV R3, RZ, RZ, -R28 ;  /* 0x000000ffff037224 */ /* 0x000fe200078e0a1c */
[----:B------:R-:W1:Y:S06]  /*0670*/  LDCU UR6, c[0x0][0x388] ;  /* 0x00007100ff0677ac */ /* 0x000e6c0008000800 */
.L_x_12:
[----:B-1----:R-:W-:Y:S01]  /*0680*/  LOP3.LUT R5, R0, 0x1, RZ, 0xc0, !PT ;  /* 0x0000000100057812 */ /* 0x002fe200078ec0ff */
[----:B------:R-:W-:Y:S04]  /*0690*/  BSSY.RECONVERGENT B0, `(.L_x_10) ;  /* 0x0000014000007945 */ /* 0x000fe80003800200 */
[----:B------:R-:W-:-:S05]  /*06a0*/  IMAD.IADD R5, R2, 0x1, R5 ;  /* 0x0000000102057824 */ /* 0x000fca00078e0205 */
[----:B------:R-:W-:-:S04]  /*06b0*/  IADD3 R4, PT, PT, R5, 0x1, RZ ;  /* 0x0000000105047810 */ /* 0x000fc80007ffe0ff */
[----:B-1----:R-:W-:-:S13]  /*06c0*/  ISETP.GE.AND P0, PT, R4, UR6, PT ;  /* 0x0000000604007c0c */ /* 0x002fda000bf06270 */
[----:B------:R-:W-:Y:S05]  /*06d0*/  @P0 BRA `(.L_x_11) ;  /* 0x00000000003c0947 */ /* 0x000fea0003800000 */
[----:B0-----:R-:W-:-:S05]  /*06e0*/  IMAD.WIDE R28, R5, 0x20, R30 ;  /* 0x00000020051c7825 */ /* 0x001fca00078e021e */
[----:B------:R-:W2:Y:S04]  /*06f0*/  LDG.E R24, desc[UR4][R28.64+0x10] ;  /* 0x000010041c187981 */ /* 0x000ea8000c1e1900 */
[----:B------:R-:W2:Y:S02]  /*0700*/  LDG.E R20, desc[UR4][R28.64+0x30] ;  /* 0x000030041c147981 */ /* 0x000ea4000c1e1900 */
[----:B--2---:R-:W-:-:S13]  /*0710*/  FSETP.GEU.AND P0, PT, R24, R20, PT ;  /* 0x000000141800720b */ /* 0x004fda0003f0e000 */
[----:B------:R-:W-:Y:S05]  /*0720*/  @P0 BRA `(.L_x_11) ;  /* 0x0000000000280947 */ /* 0x000fea0003800000 */
[----:B------:R-:W2:Y:S04]  /*0730*/  LDG.E.ENL2.256 R8, R4, desc[UR4][R28.64+0x20], 0xef ;  /* 0xde0001041c04797e */ /* 0x000ea80008121908 */
[----:B------:R-:W3:Y:S01]  /*0740*/  LDG.E.ENL2.256 R16, R12, desc[UR4][R28.64], 0xef ;  /* 0xde0000041c0c797e */ /* 0x000ee20008121910 */
[----:B--2---:R-:W-:Y:S01]  /*0750*/  IMAD.MOV.U32 R21, RZ, RZ, R8 ;  /* 0x000000ffff157224 */ /* 0x004fe200078e0008 */
[----:B------:R-:W-:Y:S01]  /*0760*/  MOV R22, R9 ;  /* 0x0000000900167202 */ /* 0x000fe20000000f00 */
[----:B------:R-:W-:Y:S01]  /*0770*/  IMAD.MOV.U32 R23, RZ, RZ, R10 ;  /* 0x000000ffff177224 */ /* 0x000fe200078e000a */
[----:B---3--:R-:W-:Y:S01]  /*0780*/  MOV R27, R18 ;  /* 0x00000012001b7202 */ /* 0x008fe20000000f00 */
[----:B------:R-:W-:Y:S01]  /*0790*/  IMAD.MOV.U32 R25, RZ, RZ, R16 ;  /* 0x000000ffff197224 */ /* 0x000fe200078e0010 */
[----:B------:R-:W-:-:S02]  /*07a0*/  MOV R26, R17 ;  /* 0x00000011001a7202 */ /* 0x000fc40000000f00 */
[----:B------:R1:W-:Y:S04]  /*07b0*/  STG.E.ENL2.256 desc[UR4][R28.64], R4, R20 ;  /* 0xf80000041c14797f */ /* 0x0003e8000f121804 */
[----:B------:R1:W-:Y:S02]  /*07c0*/  STG.E.ENL2.256 desc[UR4][R28.64+0x20], R12, R24 ;  /* 0xf800010c1c18797f */ /* 0x0003e4000f121804 */
.L_x_11:
[----:B------:R-:W-:Y:S05]  /*07d0*/  BSYNC.RECONVERGENT B0 ;  /* 0x0000000000007941 */ /* 0x000fea0003800200 */
.L_x_10:
[----:B------:R-:W-:Y:S01]  /*07e0*/  VIADD R3, R3, 0x1 ;  /* 0x0000000103037836 */ /* 0x000fe20000000000 */
[----:B------:R-:W-:Y:S01]  /*07f0*/  BAR.SYNC.DEFER_BLOCKING 0x0 ;  /* 0x0000000000007b1d */ /* 0x000fe20000010000 */
[----:B------:R-:W-:-:S03]  /*0800*/  IADD3 R0, PT, PT, R0, 0x1, RZ ;  /* 0x0000000100007810 */ /* 0x000fc60007ffe0ff */
[----:B------:R-:W-:-:S13]  /*0810*/  ISETP.NE.AND P0, PT, R3, RZ, PT ;  /* 0x000000ff0300720c */ /* 0x000fda0003f05270 */
[----:B------:R-:W-:Y:S05]  /*0820*/  @P0 BRA `(.L_x_12) ;  /* 0xfffffffc00940947 */ /* 0x000fea000383ffff */
[----:B------:R-:W-:Y:S05]  /*0830*/  EXIT ;  /* 0x000000000000794d */ /* 0x000fea0003800000 */
.L_x_13:
[----:B------:R-:W-:-:S00]  /*0840*/  BRA `(.L_x_13) ;  /* 0xfffffffc00fc7947 */ /* 0x000fc0000383ffff */
[----:B------:R-:W-:-:S00]  /*0850*/  NOP ;  /* 0x0000000000007918 */ /* 0x000fc00000000000 */
        /* <DEDUP_REMOVED lines=10> */
.L_x_78:


//--------------------- .text._Z10nms_kernelP12GpuDetectionif --------------------------
	.section	.text._Z10nms_kernelP12GpuDetectionif,"ax",@progbits
	.align	128
        .global         _Z10nms_kernelP12GpuDetectionif
        .type           _Z10nms_kernelP12GpuDetectionif,@function
        .size           _Z10nms_kernelP12GpuDetectionif,(.L_x_76 - _Z10nms_kernelP12GpuDetectionif)
        .other          _Z10nms_kernelP12GpuDetectionif,@"STO_CUDA_ENTRY STV_DEFAULT"
_Z10nms_kernelP12GpuDetectionif:
.text._Z10nms_kernelP12GpuDetectionif:
[----:B------:R-:W-:Y:S01]  /*0000*/  LDC R1, c[0x0][0x37c] ;  /* 0x0000df00ff017b82 */ /* 0x000fe20000000800 */
[----:B------:R-:W0:Y:S07]  /*0010*/  S2R R0, SR_TID.X ;  /* 0x0000000000007919 */ /* 0x000e2e0000002100 */
[----:B------:R-:W1:Y:S01]  /*0020*/  S2UR UR4, SR_CTAID.X ;  /* 0x00000000000479c3 */ /* 0x000e620000002500 */
[----:B------:R-:W1:Y:S07]  /*0030*/  LDCU UR5, c[0x0][0x360] ;  /* 0x00006c00ff0577ac */ /* 0x000e6e0008000800 */
[----:B------:R-:W2:Y:S01]  /*0040*/  LDC R3, c[0x0][0x388] ;  /* 0x0000e200ff037b82 */ /* 0x000ea20000000800 */
[----:B-1----:R-:W-:-:S06]  /*0050*/  UIMAD UR4, UR4, UR5, URZ ;  /* 0x00000005040472a4 */ /* 0x002fcc000f8e02ff */
[----:B0-----:R-:W-:-:S05]  /*0060*/  VIADD R6, R0, UR4 ;  /* 0x0000000400067c36 */ /* 0x001fca0008000000 */
[----:B--2---:R-:W-:-:S13]  /*0070*/  ISETP.GE.AND P0, PT, R6, R3, PT ;  /* 0x000000030600720c */ /* 0x004fda0003f06270 */
[----:B------:R-:W-:Y:S05]  /*0080*/  @P0 EXIT ;  /* 0x000000000000094d */ /* 0x000fea0003800000 */
[----:B------:R-:W0:Y:S01]  /*0090*/  LDC.64 R4, c[0x0][0x380] ;  /* 0x0000e000ff047b82 */ /* 0x000e220000000a00 */
[----:B------:R-:W1:Y:S01]  /*00a0*/  LDCU.64 UR6, c[0x0][0x358] ;  /* 0x00006b00ff0677ac */ /* 0x000e620008000a00 */
[----:B0-----:R-:W-:-:S05]  /*00b0*/  IMAD.WIDE R4, R6, 0x20, R4 ;  /* 0x0000002006047825 */ /* 0x001fca00078e0204 */
[----:B-1----:R-:W2:Y:S01]  /*00c0*/  LDG.E R7, desc[UR6][R4.64+0x18] ;  /* 0x0000180604077981 */ /* 0x002ea2000c1e1900 */
[----:B------:R-:W-:-:S05]  /*00d0*/  VIADD R2, R6, 0x1 ;  /* 0x0000000106027836 */ /* 0x000fca0000000000 */
[----:B------:R-:W-:-:S04]  /*00e0*/  ISETP.GE.AND P0, PT, R2, R3, PT ;  /* 0x000000030200720c */ /* 0x000fc80003f06270 */
[----:B--2---:R-:W-:-:S13]  /*00f0*/  ISETP.EQ.OR P0, PT, R7, RZ, P0 ;  /* 0x000000ff0700720c */ /* 0x004fda0000702670 */
[----:B------:R-:W-:Y:S05]  /*0100*/  @P0 EXIT ;  /* 0x000000000000094d */ /* 0x000fea0003800000 */
[----:B------:R-:W-:Y:S01]  /*0110*/  IADD3 R0, PT, PT, R0, UR4, -R3 ;  /* 0x0000000400007c10 */ /* 0x000fe2000fffe803 */
[----:B------:R-:W-:Y:S03]  /*0120*/  BSSY.RECONVERGENT B0, `(.L_x_14) ;  /* 0x0000039000007945 */ /* 0x000fe60003800200 */
[----:B------:R-:W-:-:S04]  /*0130*/  LOP3.LUT R0, R0, 0x1, RZ, 0xc0, !PT ;  /* 0x0000000100007812 */ /* 0x000fc800078ec0ff */
[----:B------:R-:W-:-:S13]  /*0140*/  ISETP.NE.U32.AND P0, PT, R0, 0x1, PT ;  /* 0x000000010000780c */ /* 0x000fda0003f05070 */
[----:B------:R-:W-:Y:S05]  /*0150*/  @!P0 BRA `(.L_x_15) ;  /* 0x0000000000d48947 */ /* 0x000fea0003800000 */
[----:B------:R-:W2:Y:S01]  /*0160*/  LDG.E R0, desc[UR6][R4.64+0x38] ;  /* 0x0000380604007981 */ /* 0x000ea2000c1e1900 */
[----:B------:R-:W-:Y:S01]  /*0170*/  BSSY.RECONVERGENT B1, `(.L_x_16) ;  /* 0x0000032000017945 */ /* 0x000fe20003800200 */
[----:B--2---:R-:W-:-:S13]  /*0180*/  ISETP.NE.AND P0, PT, R0, RZ, PT ;  /* 0x000000ff0000720c */ /* 0x004fda0003f05270 */
[----:B------:R-:W-:Y:S05]  /*0190*/  @!P0 BRA `(.L_x_17) ;  /* 0x0000000000bc8947 */ /* 0x000fea0003800000 */
[----:B------:R-:W2:Y:S04]  /*01a0*/  LDG.E R0, desc[UR6][R4.64+0x14] ;  /* 0x0000140604007981 */ /* 0x000ea8000c1e1900 */
[----:B------:R-:W2:Y:S02]  /*01b0*/  LDG.E R3, desc[UR6][R4.64+0x34] ;  /* 0x0000340604037981 */ /* 0x000ea4000c1e1900 */
[----:B--2---:R-:W-:-:S13]  /*01c0*/  ISETP.NE.AND P0, PT, R0, R3, PT ;  /* 0x000000030000720c */ /* 0x004fda0003f05270 */
[----:B------:R-:W-:Y:S05]  /*01d0*/  @P0 BRA `(.L_x_17) ;  /* 0x0000000000ac0947 */ /* 0x000fea0003800000 */
[----:B------:R-:W2:Y:S04]  /*01e0*/  LDG.E R0, desc[UR6][R4.64+0x10] ;  /* 0x0000100604007981 */ /* 0x000ea8000c1e1900 */
[----:B------:R-:W2:Y:S02]  /*01f0*/  LDG.E R3, desc[UR6][R4.64+0x30] ;  /* 0x0000300604037981 */ /* 0x000ea4000c1e1900 */
[----:B--2---:R-:W-:-:S13]  /*0200*/  FSETP.GT.AND P0, PT, R0, R3, PT ;  /* 0x000000030000720b */ /* 0x004fda0003f04000 */
[----:B------:R-:W-:Y:S05]  /*0210*/  @!P0 BRA `(.L_x_17) ;  /* 0x00000000009c8947 */ /* 0x000fea0003800000 */
[----:B------:R-:W2:Y:S04]  /*0220*/  LDG.E.128 R12, desc[UR6][R4.64] ;  /* 0x00000006040c7981 */ /* 0x000ea8000c1e1d00 */
[----:B------:R-:W2:Y:S01]  /*0230*/  LDG.E.128 R8, desc[UR6][R4.64+0x20] ;  /* 0x0000200604087981 */ /* 0x000ea2000c1e1d00 */
[----:B------:R-:W-:Y:S01]  /*0240*/  BSSY.RECONVERGENT B2, `(.L_x_18) ;  /* 0x0000021000027945 */ /* 0x000fe20003800200 */
[----:B------:R-:W-:Y:S01]  /*0250*/  IMAD.MOV.U32 R16, RZ, RZ, RZ ;  /* 0x000000ffff107224 */ /* 0x000fe200078e00ff */
[----:B--2---:R-:W-:Y:S02]  /*0260*/  FMNMX R2, R13, R9, !PT ;  /* 0x000000090d027209 */ /* 0x004fe40007800000 */
[----:B------:R-:W-:Y:S02]  /*0270*/  FMNMX R7, R15, R11, PT ;  /* 0x0000000b0f077209 */ /* 0x000fe40003800000 */
[----:B------:R-:W-:-:S02]  /*0280*/  FMNMX R0, R12, R8, !PT ;  /* 0x000000080c007209 */ /* 0x000fc40007800000 */
[----:B------:R-:W-:Y:S02]  /*0290*/  FMNMX R3, R14, R10, PT ;  /* 0x0000000a0e037209 */ /* 0x000fe40003800000 */
[----:B------:R-:W-:-:S04]  /*02a0*/  FSETP.GE.AND P0, PT, R2, R7, PT ;  /* 0x000000070200720b */ /* 0x000fc80003f06000 */
[----:B------:R-:W-:-:S13]  /*02b0*/  FSETP.GE.OR P0, PT, R0, R3, P0 ;  /* 0x000000030000720b */ /* 0x000fda0000706400 */
[----:B------:R-:W-:Y:S05]  /*02c0*/  @P0 BRA `(.L_x_19) ;  /* 0x0000000000600947 */ /* 0x000fea0003800000 */
[----:B------:R-:W-:Y:S01]  /*02d0*/  FADD R8, -R8, R10 ;  /* 0x0000000a08087221 */ /* 0x000fe20000000100 */
[----:B------:R-:W-:Y:S01]  /*02e0*/  FADD R9, -R9, R11 ;  /* 0x0000000b09097221 */ /* 0x000fe20000000100 */
[----:B------:R-:W-:Y:S01]  /*02f0*/  FADD R0, -R0, R3 ;  /* 0x0000000300007221 */ /* 0x000fe20000000100 */
[----:B------:R-:W-:Y:S01]  /*0300*/  FADD R7, -R2, R7 ;  /* 0x0000000702077221 */ /* 0x000fe20000000100 */
[----:B------:R-:W-:Y:S01]  /*0310*/  FADD R12, -R12, R14 ;  /* 0x0000000e0c0c7221 */ /* 0x000fe20000000100 */
[----:B------:R-:W-:Y:S01]  /*0320*/  FADD R13, -R13, R15 ;  /* 0x0000000f0d0d7221 */ /* 0x000fe20000000100 */
[----:B------:R-:W-:Y:S01]  /*0330*/  FMUL R9, R8, R9 ;  /* 0x0000000908097220 */ /* 0x000fe20000400000 */
[----:B------:R-:W-:Y:S01]  /*0340*/  FMUL R0, R0, R7 ;  /* 0x0000000700007220 */ /* 0x000fe20000400000 */
[----:B------:R-:W-:Y:S02]  /*0350*/  BSSY.RECONVERGENT B3, `(.L_x_19) ;  /* 0x000000f000037945 */ /* 0x000fe40003800200 */
[----:B------:R-:W-:-:S04]  /*0360*/  FFMA R9, R12, R13, R9 ;  /* 0x0000000d0c097223 */ /* 0x000fc80000000009 */
[----:B------:R-:W-:-:S04]  /*0370*/  FADD R9, -R0, R9 ;  /* 0x0000000900097221 */ /* 0x000fc80000000100 */
[----:B------:R-:W-:-:S04]  /*0380*/  FADD R3, R9, 9.9999999747524270788e-07 ;  /* 0x358637bd09037421 */ /* 0x000fc80000000000 */
[----:B------:R-:W0:Y:S08]  /*0390*/  MUFU.RCP R2, R3 ;  /* 0x0000000300027308 */ /* 0x000e300000001000 */
[----:B------:R-:W1:Y:S01]  /*03a0*/  FCHK P0, R0, R3 ;  /* 0x0000000300007302 */ /* 0x000e620000000000 */
[----:B0-----:R-:W-:-:S04]  /*03b0*/  FFMA R7, -R3, R2, 1 ;  /* 0x3f80000003077423 */ /* 0x001fc80000000102 */
[----:B------:R-:W-:-:S04]  /*03c0*/  FFMA R7, R2, R7, R2 ;  /* 0x0000000702077223 */ /* 0x000fc80000000002 */
[----:B------:R-:W-:-:S04]  /*03d0*/  FFMA R2, R0, R7, RZ ;  /* 0x0000000700027223 */ /* 0x000fc800000000ff */
[----:B------:R-:W-:-:S04]  /*03e0*/  FFMA R8, -R3, R2, R0 ;  /* 0x0000000203087223 */ /* 0x000fc80000000100 */
[----:B------:R-:W-:Y:S01]  /*03f0*/  FFMA R16, R7, R8, R2 ;  /* 0x0000000807107223 */ /* 0x000fe20000000002 */
[----:B-1----:R-:W-:Y:S06]  /*0400*/  @!P0 BRA `(.L_x_20) ;  /* 0x00000000000c8947 */ /* 0x002fec0003800000 */
[----:B------:R-:W-:-:S07]  /*0410*/  MOV R8, 0x430 ;  /* 0x0000043000087802 */ /* 0x000fce0000000f00 */
[----:B------:R-:W-:Y:S05]  /*0420*/  CALL.REL.NOINC `($__internal_0_$__cuda_sm3x_div_rn_noftz_f32_slowpath) ;  /* 0x0000000800047944 */ /* 0x000fea0003c00000 */
[----:B------:R-:W-:-:S07]  /*0430*/  IMAD.MOV.U32 R16, RZ, RZ, R3 ;  /* 0x000000ffff107224 */ /* 0x000fce00078e0003 */
.L_x_20:
[----:B------:R-:W-:Y:S05]  /*0440*/  BSYNC.RECONVERGENT B3 ;  /* 0x0000000000037941 */ /* 0x000fea0003800200 */
.L_x_19:
[----:B------:R-:W-:Y:S05]  /*0450*/  BSYNC.RECONVERGENT B2 ;  /* 0x0000000000027941 */ /* 0x000fea0003800200 */
.L_x_18:
[----:B------:R-:W0:Y:S02]  /*0460*/  LDCU UR4, c[0x0][0x38c] ;  /* 0x00007180ff0477ac */ /* 0x000e240008000800 */
[----:B0-----:R-:W-:-:S13]  /*0470*/  FSETP.GT.AND P0, PT, R16, UR4, PT ;  /* 0x0000000410007c0b */ /* 0x001fda000bf04000 */
[----:B------:R0:W-:Y:S02]  /*0480*/  @P0 STG.E desc[UR6][R4.64+0x38], RZ ;  /* 0x000038ff04000986 */ /* 0x0001e4000c101906 */
.L_x_17:
[----:B------:R-:W-:Y:S05]  /*0490*/  BSYNC.RECONVERGENT B1 ;  /* 0x0000000000017941 */ /* 0x000fea0003800200 */
.L_x_16:
[----:B------:R-:W-:-:S07]  /*04a0*/  VIADD R2, R6, 0x2 ;  /* 0x0000000206027836 */ /* 0x000fce0000000000 */
.L_x_15:
[----:B------:R-:W-:Y:S05]  /*04b0*/  BSYNC.RECONVERGENT B0 ;  /* 0x0000000000007941 */ /* 0x000fea0003800200 */
.L_x_14:
[----:B------:R-:W1:Y:S02]  /*04c0*/  LDCU UR4, c[0x0][0x388] ;  /* 0x00007100ff0477ac */ /* 0x000e640008000800 */
[----:B-1----:R-:W-:-:S06]  /*04d0*/  UIADD3 UR4, UPT, UPT, UR4, -0x2, URZ ;  /* 0xfffffffe04047890 */ /* 0x002fcc000fffe0ff */
[----:B------:R-:W-:-:S13]  /*04e0*/  ISETP.NE.AND P0, PT, R6, UR4, PT ;  /* 0x0000000406007c0c */ /* 0x000fda000bf05270 */
[----:B------:R-:W-:Y:S05]  /*04f0*/  @!P0 EXIT ;  /* 0x000000000000894d */ /* 0x000fea0003800000 */
[----:B------:R-:W1:Y:S01]  /*0500*/  LDCU.64 UR4, c[0x0][0x380] ;  /* 0x00007000ff0477ac */ /* 0x000e620008000a00 */
[----:B------:R-:W2:Y:S01]  /*0510*/  LDCU UR8, c[0x0][0x388] ;  /* 0x00007100ff0877ac */ /* 0x000ea20008000800 */
[----:B------:R-:W3:Y:S01]  /*0520*/  LDCU UR9, c[0x0][0x38c] ;  /* 0x00007180ff0977ac */ /* 0x000ee20008000800 */
[----:B-1----:R-:W-:-:S04]  /*0530*/  UIADD3 UR4, UP0, UPT, UR4, 0x38, URZ ;  /* 0x0000003804047890 */ /* 0x002fc8000ff1e0ff */
[----:B--23--:R-:W-:-:S12]  /*0540*/  UIADD3.X UR5, UPT, UPT, URZ, UR5, URZ, UP0, !UPT ;  /* 0x00000005ff057290 */ /* 0x00cfd800087fe4ff */
.L_x_33:
[----:B-12---:R-:W-:Y:S01]  /*0550*/  MOV R7, UR5 ;  /* 0x0000000500077c02 */ /* 0x006fe20008000f00 */
[----:B------:R-:W-:-:S04]  /*0560*/  IMAD.U32 R6, RZ, RZ, UR4 ;  /* 0x00000004ff067e24 */ /* 0x000fc8000f8e00ff */
[----:B------:R-:W-:-:S05]  /*0570*/  IMAD.WIDE R6, R2, 0x20, R6 ;  /* 0x0000002002067825 */ /* 0x000fca00078e0206 */
[----:B------:R-:W2:Y:S01]  /*0580*/  LDG.E R0, desc[UR6][R6.64+-0x20] ;  /* 0xffffe00606007981 */ /* 0x000ea2000c1e1900 */
[----:B------:R-:W-:Y:S01]  /*0590*/  VIADD R2, R2, 0x2 ;  /* 0x0000000202027836 */ /* 0x000fe20000000000 */
[----:B------:R-:W-:Y:S04]  /*05a0*/  BSSY.RECONVERGENT B0, `(.L_x_21) ;  /* 0x0000033000007945 */ /* 0x000fe80003800200 */
[----:B------:R-:W-:Y:S02]  /*05b0*/  ISETP.GE.AND P2, PT, R2, UR8, PT ;  /* 0x0000000802007c0c */ /* 0x000fe4000bf46270 */
        /* <DEDUP_REMOVED lines=33> */
[----:B------:R-:W1:Y:S08]  /*07d0*/  MUFU.RCP R3, R11 ;  /* 0x0000000b00037308 */ /* 0x000e700000001000 */
[----:B------:R-:W2:Y:S01]  /*07e0*/  FCHK P0, R0, R11 ;  /* 0x0000000b00007302 */ /* 0x000ea20000000000 */
[----:B-1----:R-:W-:-:S04]  /*07f0*/  FFMA R8, -R11, R3, 1 ;  /* 0x3f8000000b087423 */ /* 0x002fc80000000103 */
[----:B------:R-:W-:-:S04]  /*0800*/  FFMA R3, R3, R8, R3 ;  /* 0x0000000803037223 */ /* 0x000fc80000000003 */
[----:B------:R-:W-:-:S04]  /*0810*/  FFMA R8, R0, R3, RZ ;  /* 0x0000000300087223 */ /* 0x000fc800000000ff */
[----:B------:R-:W-:-:S04]  /*0820*/  FFMA R9, -R11, R8, R0 ;  /* 0x000000080b097223 */ /* 0x000fc80000000100 */
[----:B------:R-:W-:Y:S01]  /*0830*/  FFMA R3, R3, R9, R8 ;  /* 0x0000000903037223 */ /* 0x000fe20000000008 */
[----:B--2---:R-:W-:Y:S06]  /*0840*/  @!P0 BRA `(.L_x_26) ;  /* 0x00000000000c8947 */ /* 0x004fec0003800000 */
[----:B------:R-:W-:Y:S01]  /*0850*/  IMAD.MOV.U32 R3, RZ, RZ, R11 ;  /* 0x000000ffff037224 */ /* 0x000fe200078e000b */
[----:B------:R-:W-:-:S07]  /*0860*/  MOV R8, 0x880 ;  /* 0x0000088000087802 */ /* 0x000fce0000000f00 */
[----:B0-----:R-:W-:Y:S05]  /*0870*/  CALL.REL.NOINC `($__internal_0_$__cuda_sm3x_div_rn_noftz_f32_slowpath) ;  /* 0x0000000000f07944 */ /* 0x001fea0003c00000 */
.L_x_26:
[----:B------:R-:W-:Y:S05]  /*0880*/  BSYNC.RECONVERGENT B2 ;  /* 0x0000000000027941 */ /* 0x000fea0003800200 */
.L_x_25:
[----:B------:R-:W-:-:S07]  /*0890*/  IMAD.MOV.U32 R0, RZ, RZ, R3 ;  /* 0x000000ffff007224 */ /* 0x000fce00078e0003 */
.L_x_24:
[----:B------:R-:W-:Y:S05]  /*08a0*/  BSYNC.RECONVERGENT B1 ;  /* 0x0000000000017941 */ /* 0x000fea0003800200 */
.L_x_23:
[----:B------:R-:W-:-:S13]  /*08b0*/  FSETP.GT.AND P0, PT, R0, UR9, PT ;  /* 0x0000000900007c0b */ /* 0x000fda000bf04000 */
[----:B------:R1:W-:Y:S02]  /*08c0*/  @P0 STG.E desc[UR6][R6.64+-0x20], RZ ;  /* 0xffffe0ff06000986 */ /* 0x0003e4000c101906 */
.L_x_22:
[----:B------:R-:W-:Y:S05]  /*08d0*/  BSYNC.RECONVERGENT B0 ;  /* 0x0000000000007941 */ /* 0x000fea0003800200 */
.L_x_21:
        /* <DEDUP_REMOVED lines=35> */
[----:B------:R-:W2:Y:S08]  /*0b10*/  MUFU.RCP R3, R11 ;  /* 0x0000000b00037308 */ /* 0x000eb00000001000 */
[----:B------:R-:W3:Y:S01]  /*0b20*/  FCHK P0, R0, R11 ;  /* 0x0000000b00007302 */ /* 0x000ee20000000000 */
[----:B--2---:R-:W-:-:S04]  /*0b30*/  FFMA R8, -R11, R3, 1 ;  /* 0x3f8000000b087423 */ /* 0x004fc80000000103 */
[----:B------:R-:W-:-:S04]  /*0b40*/  FFMA R3, R3, R8, R3 ;  /* 0x0000000803037223 */ /* 0x000fc80000000003 */
[----:B------:R-:W-:-:S04]  /*0b50*/  FFMA R8, R0, R3, RZ ;  /* 0x0000000300087223 */ /* 0x000fc800000000ff */
[----:B------:R-:W-:-:S04]  /*0b60*/  FFMA R9, -R11, R8, R0 ;  /* 0x000000080b097223 */ /* 0x000fc80000000100 */
[----:B------:R-:W-:Y:S01]  /*0b70*/  FFMA R3, R3, R9, R8 ;  /* 0x0000000903037223 */ /* 0x000fe20000000008 */
[----:B---3--:R-:W-:Y:S06]  /*0b80*/  @!P0 BRA `(.L_x_32) ;  /* 0x00000000000c8947 */ /* 0x008fec0003800000 */
[----:B------:R-:W-:Y:S02]  /*0b90*/  MOV R3, R11 ;  /* 0x0000000b00037202 */ /* 0x000fe40000000f00 */
[----:B------:R-:W-:-:S07]  /*0ba0*/  MOV R8, 0xbc0 ;  /* 0x00000bc000087802 */ /* 0x000fce0000000f00 */
[----:B01----:R-:W-:Y:S05]  /*0bb0*/  CALL.REL.NOINC `($__internal_0_$__cuda_sm3x_div_rn_noftz_f32_slowpath) ;  /* 0x0000000000207944 */ /* 0x003fea0003c00000 */
.L_x_32:
[----:B------:R-:W-:Y:S05]  /*0bc0*/  BSYNC.RECONVERGENT B2 ;  /* 0x0000000000027941 */ /* 0x000fea0003800200 */
.L_x_31:
[----:B------:R-:W-:-:S07]  /*0bd0*/  IMAD.MOV.U32 R0, RZ, RZ, R3 ;  /* 0x000000ffff007224 */ /* 0x000fce00078e0003 */
.L_x_30:
[----:B------:R-:W-:Y:S05]  /*0be0*/  BSYNC.RECONVERGENT B1 ;  /* 0x0000000000017941 */ /* 0x000fea0003800200 */
.L_x_29:
[----:B------:R-:W-:-:S13]  /*0bf0*/  FSETP.GT.AND P0, PT, R0, UR9, PT ;  /* 0x0000000900007c0b */ /* 0x000fda000bf04000 */
[----:B------:R2:W-:Y:S02]  /*0c00*/  @P0 STG.E desc[UR6][R6.64], RZ ;  /* 0x000000ff06000986 */ /* 0x0005e4000c101906 */
.L_x_28:
[----:B------:R-:W-:Y:S05]  /*0c10*/  BSYNC.RECONVERGENT B0 ;  /* 0x0000000000007941 */ /* 0x000fea0003800200 */
.L_x_27:
[----:B------:R-:W-:Y:S05]  /*0c20*/  @!P2 BRA `(.L_x_33) ;  /* 0xfffffff80048a947 */ /* 0x000fea000383ffff */
[----:B------:R-:W-:Y:S05]  /*0c30*/  EXIT ;  /* 0x000000000000794d */ /* 0x000fea0003800000 */
        .weak           $__internal_0_$__cuda_sm3x_div_rn_noftz_f32_slowpath
        .type           $__internal_0_$__cuda_sm3x_div_rn_noftz_f32_slowpath,@function
        .size           $__internal_0_$__cuda_sm3x_div_rn_noftz_f32_slowpath,(.L_x_76 - $__internal_0_$__cuda_sm3x_div_rn_noftz_f32_slowpath)
$__internal_0_$__cuda_sm3x_div_rn_noftz_f32_slowpath:
[----:B------:R-:W-:Y:S01]  /*0c40*/  SHF.R.U32.HI R10, RZ, 0x17, R3 ;  /* 0x00000017ff0a7819 */ /* 0x000fe20000011603 */
[----:B------:R-:W-:Y:S01]  /*0c50*/  BSSY.RECONVERGENT B4, `(.L_x_34) ;  /* 0x0000062000047945 */ /* 0x000fe20003800200 */
[----:B------:R-:W-:Y:S02]  /*0c60*/  SHF.R.U32.HI R9, RZ, 0x17, R0 ;  /* 0x00000017ff097819 */ /* 0x000fe40000011600 */
[----:B------:R-:W-:Y:S02]  /*0c70*/  LOP3.LUT R10, R10, 0xff, RZ, 0xc0, !PT ;  /* 0x000000ff0a0a7812 */ /* 0x000fe400078ec0ff */
[----:B------:R-:W-:-:S03]  /*0c80*/  LOP3.LUT R14, R9, 0xff, RZ, 0xc0, !PT ;  /* 0x000000ff090e7812 */ /* 0x000fc600078ec0ff */
[----:B------:R-:W-:Y:S02]  /*0c90*/  VIADD R12, R10, 0xffffffff ;  /* 0xffffffff0a0c7836 */ /* 0x000fe40000000000 */
[----:B------:R-:W-:-:S03]  /*0ca0*/  VIADD R11, R14, 0xffffffff ;  /* 0xffffffff0e0b7836 */ /* 0x000fc60000000000 */
[----:B------:R-:W-:-:S04]  /*0cb0*/  ISETP.GT.U32.AND P0, PT, R12, 0xfd, PT ;  /* 0x000000fd0c00780c */ /* 0x000fc80003f04070 */
[----:B------:R-:W-:-:S13]  /*0cc0*/  ISETP.GT.U32.OR P0, PT, R11, 0xfd, P0 ;  /* 0x000000fd0b00780c */ /* 0x000fda0000704470 */
[----:B------:R-:W-:Y:S01]  /*0cd0*/  @!P0 IMAD.MOV.U32 R9, RZ, RZ, RZ ;  /* 0x000000ffff098224 */ /* 0x000fe200078e00ff */
[----:B------:R-:W-:Y:S06]  /*0ce0*/  @!P0 BRA `(.L_x_35) ;  /* 0x00000000005c8947 */ /* 0x000fec0003800000 */
[----:B------:R-:W-:Y:S02]  /*0cf0*/  FSETP.GTU.FTZ.AND P0, PT, |R0|, +INF , PT ;  /* 0x7f8000000000780b */ /* 0x000fe40003f1c200 */
[----:B------:R-:W-:-:S04]  /*0d00*/  FSETP.GTU.FTZ.AND P1, PT, |R3|, +INF , PT ;  /* 0x7f8000000300780b */ /* 0x000fc80003f3c200 */
[----:B------:R-:W-:-:S13]  /*0d10*/  PLOP3.LUT P0, PT, P0, P1, PT, 0xf8, 0x8f ;  /* 0x00000000008f781c */ /* 0x000fda0000703f70 */
[----:B------:R-:W-:Y:S05]  /*0d20*/  @P0 BRA `(.L_x_36) ;  /* 0x00000004004c0947 */ /* 0x000fea0003800000 */
[----:B------:R-:W-:-:S13]  /*0d30*/  LOP3.LUT P0, RZ, R3, 0x7fffffff, R0, 0xc8, !PT ;  /* 0x7fffffff03ff7812 */ /* 0x000fda000780c800 */
[----:B------:R-:W-:Y:S05]  /*0d40*/  @!P0 BRA `(.L_x_37) ;  /* 0x00000004003c8947 */ /* 0x000fea0003800000 */
[C---:B------:R-:W-:Y:S02]  /*0d50*/  FSETP.NEU.FTZ.AND P3, PT, |R0|.reuse, +INF , PT ;  /* 0x7f8000000000780b */ /* 0x040fe40003f7d200 */
[----:B------:R-:W-:Y:S02]  /*0d60*/  FSETP.NEU.FTZ.AND P1, PT, |R3|, +INF , PT ;  /* 0x7f8000000300780b */ /* 0x000fe40003f3d200 */
[----:B------:R-:W-:-:S11]  /*0d70*/  FSETP.NEU.FTZ.AND P0, PT, |R0|, +INF , PT ;  /* 0x7f8000000000780b */ /* 0x000fd60003f1d200 */
[----:B------:R-:W-:Y:S05]  /*0d80*/  @!P1 BRA !P3, `(.L_x_37) ;  /* 0x00000004002c9947 */ /* 0x000fea0005800000 */
[----:B------:R-:W-:-:S04]  /*0d90*/  LOP3.LUT P3, RZ, R0, 0x7fffffff, RZ, 0xc0, !PT ;  /* 0x7fffffff00ff7812 */ /* 0x000fc8000786c0ff */
[----:B------:R-:W-:-:S13]  /*0da0*/  PLOP3.LUT P1, PT, P1, P3, PT, 0x2f, 0xf2 ;  /* 0x0000000000f2781c */ /* 0x000fda0000f26577 */
[----:B------:R-:W-:Y:S05]  /*0db0*/  @P1 BRA `(.L_x_38) ;  /* 0x0000000400181947 */ /* 0x000fea0003800000 */
[----:B------:R-:W-:-:S04]  /*0dc0*/  LOP3.LUT P1, RZ, R3, 0x7fffffff, RZ, 0xc0, !PT ;  /* 0x7fffffff03ff7812 */ /* 0x000fc8000782c0ff */
[----:B------:R-:W-:-:S13]  /*0dd0*/  PLOP3.LUT P0, PT, P0, P1, PT, 0x2f, 0xf2 ;  /* 0x0000000000f2781c */ /* 0x000fda0000702577 */
[----:B------:R-:W-:Y:S05]  /*0de0*/  @P0 BRA `(.L_x_39) ;  /* 0x0000000400000947 */ /* 0x000fea0003800000 */
[----:B------:R-:W-:Y:S02]  /*0df0*/  ISETP.GE.AND P0, PT, R11, RZ, PT ;  /* 0x000000ff0b00720c */ /* 0x000fe40003f06270 */
[----:B------:R-:W-:-:S11]  /*0e00*/  ISETP.GE.AND P1, PT, R12, RZ, PT ;  /* 0x000000ff0c00720c */ /* 0x000fd60003f26270 */
[----:B------:R-:W-:Y:S01]  /*0e10*/  @P0 MOV R9, RZ ;  /* 0x000000ff00090202 */ /* 0x000fe20000000f00 */
[----:B------:R-:W-:Y:S02]  /*0e20*/  @!P0 IMAD.MOV.U32 R9, RZ, RZ, -0x40 ;  /* 0xffffffc0ff098424 */ /* 0x000fe400078e00ff */
[----:B------:R-:W-:Y:S01]  /*0e30*/  @!P0 FFMA R0, R0, 1.84467440737095516160e+19, RZ ;  /* 0x5f80000000008823 */ /* 0x000fe200000000ff */
[----:B------:R-:W-:Y:S01]  /*0e40*/  @!P1 FFMA R3, R3, 1.84467440737095516160e+19, RZ ;  /* 0x5f80000003039823 */ /* 0x000fe200000000ff */
[----:B------:R-:W-:-:S07]  /*0e50*/  @!P1 VIADD R9, R9, 0x40 ;  /* 0x0000004009099836 */ /* 0x000fce0000000000 */
.L_x_35:
[----:B------:R-:W-:Y:S01]  /*0e60*/  LEA R12, R10, 0xc0800000, 0x17 ;  /* 0xc08000000a0c7811 */ /* 0x000fe200078eb8ff */
[----:B------:R-:W-:Y:S04]  /*0e70*/  BSSY.RECONVERGENT B5, `(.L_x_40) ;  /* 0x0000036000057945 */ /* 0x000fe80003800200 */
[----:B------:R-:W-:Y:S02]  /*0e80*/  IMAD.IADD R12, R3, 0x1, -R12 ;  /* 0x00000001030c7824 */ /* 0x000fe400078e0a0c */
[----:B------:R-:W-:Y:S02]  /*0e90*/  VIADD R3, R14, 0xffffff81 ;  /* 0xffffff810e037836 */ /* 0x000fe40000000000 */
[----:B------:R-:W0:Y:S01]  /*0ea0*/  MUFU.RCP R11, R12 ;  /* 0x0000000c000b7308 */ /* 0x000e220000001000 */
[----:B------:R-:W-:Y:S01]  /*0eb0*/  FADD.FTZ R13, -R12, -RZ ;  /* 0x800000ff0c0d7221 */ /* 0x000fe20000010100 */
[C---:B------:R-:W-:Y:S01]  /*0ec0*/  IMAD R0, R3.reuse, -0x800000, R0 ;  /* 0xff80000003007824 */ /* 0x040fe200078e0200 */
[----:B------:R-:W-:-:S04]  /*0ed0*/  IADD3 R10, PT, PT, R3, 0x7f, -R10 ;  /* 0x0000007f030a7810 */ /* 0x000fc80007ffe80a */
[----:B------:R-:W-:Y:S01]  /*0ee0*/  IADD3 R10, PT, PT, R10, R9, RZ ;  /* 0x000000090a0a7210 */ /* 0x000fe20007ffe0ff */
[----:B0-----:R-:W-:-:S04]  /*0ef0*/  FFMA R14, R11, R13, 1 ;  /* 0x3f8000000b0e7423 */ /* 0x001fc8000000000d */
[----:B------:R-:W-:-:S04]  /*0f00*/  FFMA R16, R11, R14, R11 ;  /* 0x0000000e0b107223 */ /* 0x000fc8000000000b */
[----:B------:R-:W-:-:S04]  /*0f10*/  FFMA R11, R0, R16, RZ ;  /* 0x00000010000b7223 */ /* 0x000fc800000000ff */
[----:B------:R-:W-:-:S04]  /*0f20*/  FFMA R14, R13, R11, R0 ;  /* 0x0000000b0d0e7223 */ /* 0x000fc80000000000 */
[----:B------:R-:W-:-:S04]  /*0f30*/  FFMA R11, R16, R14, R11 ;  /* 0x0000000e100b7223 */ /* 0x000fc8000000000b */
[----:B------:R-:W-:-:S04]  /*0f40*/  FFMA R14, R13, R11, R0 ;  /* 0x0000000b0d0e7223 */ /* 0x000fc80000000000 */
[----:B------:R-:W-:-:S05]  /*0f50*/  FFMA R0, R16, R14, R11 ;  /* 0x0000000e10007223 */ /* 0x000fca000000000b */
[----:B------:R-:W-:-:S04]  /*0f60*/  SHF.R.U32.HI R3, RZ, 0x17, R0 ;  /* 0x00000017ff037819 */ /* 0x000fc80000011600 */
[----:B------:R-:W-:-:S05]  /*0f70*/  LOP3.LUT R3, R3, 0xff, RZ, 0xc0, !PT ;  /* 0x000000ff03037812 */ /* 0x000fca00078ec0ff */
[----:B------:R-:W-:-:S04]  /*0f80*/  IMAD.IADD R13, R3, 0x1, R10 ;  /* 0x00000001030d7824 */ /* 0x000fc800078e020a */
[----:B------:R-:W-:-:S05]  /*0f90*/  VIADD R3, R13, 0xffffffff ;  /* 0xffffffff0d037836 */ /* 0x000fca0000000000 */
[----:B------:R-:W-:-:S13]  /*0fa0*/  ISETP.GE.U32.AND P0, PT, R3, 0xfe, PT ;  /* 0x000000fe0300780c */ /* 0x000fda0003f06070 */
[----:B------:R-:W-:Y:S05]  /*0fb0*/  @!P0 BRA `(.L_x_41) ;  /* 0x0000000000808947 */ /* 0x000fea0003800000 */
[----:B------:R-:W-:-:S13]  /*0fc0*/  ISETP.GT.AND P0, PT, R13, 0xfe, PT ;  /* 0x000000fe0d00780c */ /* 0x000fda0003f04270 */
[----:B------:R-:W-:Y:S05]  /*0fd0*/  @P0 BRA `(.L_x_42) ;  /* 0x00000000006c0947 */ /* 0x000fea0003800000 */
[----:B------:R-:W-:-:S13]  /*0fe0*/  ISETP.GE.AND P0, PT, R13, 0x1, PT ;  /* 0x000000010d00780c */ /* 0x000fda0003f06270 */
[----:B------:R-:W-:Y:S05]  /*0ff0*/  @P0 BRA `(.L_x_43) ;  /* 0x0000000000740947 */ /* 0x000fea0003800000 */
[----:B------:R-:W-:Y:S02]  /*1000*/  ISETP.GE.AND P0, PT, R13, -0x18, PT ;  /* 0xffffffe80d00780c */ /* 0x000fe40003f06270 */
[----:B------:R-:W-:-:S11]  /*1010*/  LOP3.LUT R0, R0, 0x80000000, RZ, 0xc0, !PT ;  /* 0x8000000000007812 */ /* 0x000fd600078ec0ff */
[----:B------:R-:W-:Y:S05]  /*1020*/  @!P0 BRA `(.L_x_43) ;  /* 0x0000000000688947 */ /* 0x000fea0003800000 */
[CCC-:B------:R-:W-:Y:S01]  /*1030*/  FFMA.RZ R3, R16.reuse, R14.reuse, R11.reuse ;  /* 0x0000000e10037223 */ /* 0x1c0fe2000000c00b */
[C---:B------:R-:W-:Y:S02]  /*1040*/  VIADD R12, R13.reuse, 0x20 ;  /* 0x000000200d0c7836 */ /* 0x040fe40000000000 */
[CCC-:B------:R-:W-:Y:S01]  /*1050*/  FFMA.RM R10, R16.reuse, R14.reuse, R11.reuse ;  /* 0x0000000e100a7223 */ /* 0x1c0fe2000000400b */
[----:B------:R-:W-:Y:S02]  /*1060*/  ISETP.NE.AND P3, PT, R13, RZ, PT ;  /* 0x000000ff0d00720c */ /* 0x000fe40003f65270 */
[----:B------:R-:W-:Y:S01]  /*1070*/  LOP3.LUT R9, R3, 0x7fffff, RZ, 0xc0, !PT ;  /* 0x007fffff03097812 */ /* 0x000fe200078ec0ff */
[----:B------:R-:W-:Y:S01]  /*1080*/  FFMA.RP R3, R16, R14, R11 ;  /* 0x0000000e10037223 */ /* 0x000fe2000000800b */
[----:B------:R-:W-:Y:S01]  /*1090*/  IMAD.MOV R11, RZ, RZ, -R13 ;  /* 0x000000ffff0b7224 */ /* 0x000fe200078e0a0d */
[----:B------:R-:W-:Y:S02]  /*10a0*/  ISETP.NE.AND P1, PT, R13, RZ, PT ;  /* 0x000000ff0d00720c */ /* 0x000fe40003f25270 */
[----:B------:R-:W-:-:S02]  /*10b0*/  LOP3.LUT R9, R9, 0x800000, RZ, 0xfc, !PT ;  /* 0x0080000009097812 */ /* 0x000fc400078efcff */
[----:B------:R-:W-:Y:S02]  /*10c0*/  FSETP.NEU.FTZ.AND P0, PT, R3, R10, PT ;  /* 0x0000000a0300720b */ /* 0x000fe40003f1d000 */
[----:B------:R-:W-:Y:S02]  /*10d0*/  SHF.L.U32 R12, R9, R12, RZ ;  /* 0x0000000c090c7219 */ /* 0x000fe400000006ff */
[----:B------:R-:W-:Y:S02]  /*10e0*/  SEL R10, R11, RZ, P3 ;  /* 0x000000ff0b0a7207 */ /* 0x000fe40001800000 */
[----:B------:R-:W-:Y:S02]  /*10f0*/  ISETP.NE.AND P1, PT, R12, RZ, P1 ;  /* 0x000000ff0c00720c */ /* 0x000fe40000f25270 */
[----:B------:R-:W-:Y:S02]  /*1100*/  SHF.R.U32.HI R10, RZ, R10, R9 ;  /* 0x0000000aff0a7219 */ /* 0x000fe40000011609 */
[----:B------:R-:W-:-:S02]  /*1110*/  PLOP3.LUT P0, PT, P0, P1, PT, 0xf8, 0x8f ;  /* 0x00000000008f781c */ /* 0x000fc40000703f70 */
[----:B------:R-:W-:Y:S02]  /*1120*/  SHF.R.U32.HI R12, RZ, 0x1, R10 ;  /* 0x00000001ff0c7819 */ /* 0x000fe4000001160a */
[----:B------:R-:W-:-:S04]  /*1130*/  SEL R3, RZ, 0x1, !P0 ;  /* 0x00000001ff037807 */ /* 0x000fc80004000000 */
[----:B------:R-:W-:-:S04]  /*1140*/  LOP3.LUT R3, R3, 0x1, R12, 0xf8, !PT ;  /* 0x0000000103037812 */ /* 0x000fc800078ef80c */
[----:B------:R-:W-:-:S04]  /*1150*/  LOP3.LUT R3, R3, R10, RZ, 0xc0, !PT ;  /* 0x0000000a03037212 */ /* 0x000fc800078ec0ff */
[----:B------:R-:W-:-:S04]  /*1160*/  IADD3 R3, PT, PT, R12, R3, RZ ;  /* 0x000000030c037210 */ /* 0x000fc80007ffe0ff */
[----:B------:R-:W-:Y:S01]  /*1170*/  LOP3.LUT R0, R3, R0, RZ, 0xfc, !PT ;  /* 0x0000000003007212 */ /* 0x000fe200078efcff */
[----:B------:R-:W-:Y:S06]  /*1180*/  BRA `(.L_x_43) ;  /* 0x0000000000107947 */ /* 0x000fec0003800000 */
.L_x_42:
[----:B------:R-:W-:-:S04]  /*1190*/  LOP3.LUT R0, R0, 0x80000000, RZ, 0xc0, !PT ;  /* 0x8000000000007812 */ /* 0x000fc800078ec0ff */
[----:B------:R-:W-:Y:S01]  /*11a0*/  LOP3.LUT R0, R0, 0x7f800000, RZ, 0xfc, !PT ;  /* 0x7f80000000007812 */ /* 0x000fe200078efcff */
[----:B------:R-:W-:Y:S06]  /*11b0*/  BRA `(.L_x_43) ;  /* 0x0000000000047947 */ /* 0x000fec0003800000 */
.L_x_41:
[----:B------:R-:W-:-:S07]  /*11c0*/  IMAD R0, R10, 0x800000, R0 ;  /* 0x008000000a007824 */ /* 0x000fce00078e0200 */
.L_x_43:
[----:B------:R-:W-:Y:S05]  /*11d0*/  BSYNC.RECONVERGENT B5 ;  /* 0x0000000000057941 */ /* 0x000fea0003800200 */
.L_x_40:
[----:B------:R-:W-:Y:S05]  /*11e0*/  BRA `(.L_x_44) ;  /* 0x0000000000207947 */ /* 0x000fea0003800000 */
.L_x_39:
[----:B------:R-:W-:-:S04]  /*11f0*/  LOP3.LUT R0, R3, 0x80000000, R0, 0x48, !PT ;  /* 0x8000000003007812 */ /* 0x000fc800078e4800 */
[----:B------:R-:W-:Y:S01]  /*1200*/  LOP3.LUT R0, R0, 0x7f800000, RZ, 0xfc, !PT ;  /* 0x7f80000000007812 */ /* 0x000fe200078efcff */
[----:B------:R-:W-:Y:S06]  /*1210*/  BRA `(.L_x_44) ;  /* 0x0000000000147947 */ /* 0x000fec0003800000 */
.L_x_38:
[----:B------:R-:W-:Y:S01]  /*1220*/  LOP3.LUT R0, R3, 0x80000000, R0, 0x48, !PT ;  /* 0x8000000003007812 */ /* 0x000fe200078e4800 */
[----:B------:R-:W-:Y:S06]  /*1230*/  BRA `(.L_x_44) ;  /* 0x00000000000c7947 */ /* 0x000fec0003800000 */
.L_x_37:
[----:B------:R-:W0:Y:S01]  /*1240*/  MUFU.RSQ R0, -QNAN ;  /* 0xffc0000000007908 */ /* 0x000e220000001400 */
[----:B------:R-:W-:Y:S05]  /*1250*/  BRA `(.L_x_44) ;  /* 0x0000000000047947 */ /* 0x000fea0003800000 */
.L_x_36:
[----:B------:R-:W-:-:S07]  /*1260*/  FADD.FTZ R0, R0, R3 ;  /* 0x0000000300007221 */ /* 0x000fce0000010000 */
.L_x_44:
[----:B------:R-:W-:Y:S05]  /*1270*/  BSYNC.RECONVERGENT B4 ;  /* 0x0000000000047941 */ /* 0x000fea0003800200 */
.L_x_34:
[----:B------:R-:W-:Y:S02]  /*1280*/  IMAD.MOV.U32 R9, RZ, RZ, 0x0 ;  /* 0x00000000ff097424 */ /* 0x000fe400078e00ff */
[----:B0-----:R-:W-:Y:S02]  /*1290*/  IMAD.MOV.U32 R3, RZ, RZ, R0 ;  /* 0x000000ffff037224 */ /* 0x001fe400078e0000 */
[----:B------:R-:W-:Y:S05]  /*12a0*/  RET.REL.NODEC R8 `(_Z10nms_kernelP12GpuDetectionif) ;  /* 0xffffffec08547950 */ /* 0x000fea0003c3ffff */
.L_x_45:
        /* <DEDUP_REMOVED lines=13> */
.L_x_76:


//--------------------- .text._Z23decode_yolo_head_kernelPKfS0_P12GpuDetectioniiiiff --------------------------
	.section	.text._Z23decode_yolo_head_kernelPKfS0_P12GpuDetectioniiiiff,"ax",@progbits
	.align	128
        .global         _Z23decode_yolo_head_kernelPKfS0_P12GpuDetectioniiiiff
        .type           _Z23decode_yolo_head_kernelPKfS0_P12GpuDetectioniiiiff,@function
        .size           _Z23decode_yolo_head_kernelPKfS0_P12GpuDetectioniiiiff,(.L_x_77 - _Z23decode_yolo_head_kernelPKfS0_P12GpuDetectioniiiiff)
        .other          _Z23decode_yolo_head_kernelPKfS0_P12GpuDetectioniiiiff,@"STO_CUDA_ENTRY STV_DEFAULT"
_Z23decode_yolo_head_kernelPKfS0_P12GpuDetectioniiiiff:
.text._Z23decode_yolo_head_kernelPKfS0_P12GpuDetectioniiiiff:
[----:B------:R-:W-:Y:S01]  /*0000*/  LDC R1, c[0x0][0x37c] ;  /* 0x0000df00ff017b82 */ /* 0x000fe20000000800 */
[----:B------:R-:W0:Y:S07]  /*0010*/  S2R R3, SR_TID.Y ;  /* 0x0000000000037919 */ /* 0x000e2e0000002200 */
[----:B------:R-:W1:Y:S01]  /*0020*/  LDC R7, c[0x0][0x360] ;  /* 0x0000d800ff077b82 */ /* 0x000e620000000800 */
[----:B------:R-:W1:Y:S07]  /*0030*/  S2R R0, SR_TID.X ;  /* 0x0000000000007919 */ /* 0x000e6e0000002100 */
[----:B------:R-:W0:Y:S08]  /*0040*/  S2UR UR5, SR_CTAID.Y ;  /* 0x00000000000579c3 */ /* 0x000e300000002600 */
[----:B------:R-:W0:Y:S08]  /*0050*/  LDC R8, c[0x0][0x364] ;  /* 0x0000d900ff087b82 */ /* 0x000e300000000800 */
[----:B------:R-:W1:Y:S08]  /*0060*/  S2UR UR4, SR_CTAID.X ;  /* 0x00000000000479c3 */ /* 0x000e700000002500 */
[----:B------:R-:W2:Y:S01]  /*0070*/  LDC.64 R4, c[0x0][0x398] ;  /* 0x0000e600ff047b82 */ /* 0x000ea20000000a00 */
[----:B0-----:R-:W-:-:S02]  /*0080*/  IMAD R8, R8, UR5, R3 ;  /* 0x0000000508087c24 */ /* 0x001fc4000f8e0203 */
[----:B-1----:R-:W-:-:S03]  /*0090*/  IMAD R7, R7, UR4, R0 ;  /* 0x0000000407077c24 */ /* 0x002fc6000f8e0200 */
[----:B--2---:R-:W-:-:S04]  /*00a0*/  ISETP.GE.AND P0, PT, R8, R5, PT ;  /* 0x000000050800720c */ /* 0x004fc80003f06270 */
[----:B------:R-:W-:-:S13]  /*00b0*/  ISETP.GE.OR P0, PT, R7, R4, P0 ;  /* 0x000000040700720c */ /* 0x000fda0000706670 */
[----:B------:R-:W-:Y:S05]  /*00c0*/  @P0 EXIT ;  /* 0x000000000000094d */ /* 0x000fea0003800000 */
[----:B------:R-:W0:Y:S01]  /*00d0*/  LDCU UR4, c[0x0][0x3a4] ;  /* 0x00007480ff0477ac */ /* 0x000e220008000800 */
[----:B------:R-:W-:Y:S02]  /*00e0*/  HFMA2 R14, -RZ, RZ, 0, 0 ;  /* 0x00000000ff0e7431 */ /* 0x000fe400000001ff */
[-C--:B------:R-:W-:Y:S01]  /*00f0*/  IMAD R5, R5, R4.reuse, RZ ;  /* 0x0000000405057224 */ /* 0x080fe200078e02ff */
[----:B------:R-:W-:Y:S01]  /*0100*/  MOV R15, 0xffffffff ;  /* 0xffffffff000f7802 */ /* 0x000fe20000000f00 */
[----:B------:R-:W-:Y:S01]  /*0110*/  IMAD R3, R8, R4, R7 ;  /* 0x0000000408037224 */ /* 0x000fe200078e0207 */
[----:B------:R-:W1:Y:S01]  /*0120*/  LDCU.64 UR6, c[0x0][0x358] ;  /* 0x00006b00ff0677ac */ /* 0x000e620008000a00 */
[----:B0-----:R-:W-:-:S09]  /*0130*/  UISETP.GE.AND UP0, UPT, UR4, 0x1, UPT ;  /* 0x000000010400788c */ /* 0x001fd2000bf06270 */
[----:B-1----:R-:W-:Y:S05]  /*0140*/  BRA.U !UP0, `(.L_x_46) ;  /* 0x0000000d08a87547 */ /* 0x002fea000b800000 */
[----:B------:R-:W-:Y:S01]  /*0150*/  UISETP.GE.U32.AND UP0, UPT, UR4, 0x4, UPT ;  /* 0x000000040400788c */ /* 0x000fe2000bf06070 */
[----:B------:R-:W-:Y:S01]  /*0160*/  MOV R6, RZ ;  /* 0x000000ff00067202 */ /* 0x000fe20000000f00 */
[----:B------:R-:W-:Y:S01]  /*0170*/  IMAD.MOV.U32 R14, RZ, RZ, RZ ;  /* 0x000000ffff0e7224 */ /* 0x000fe200078e00ff */
[----:B------:R-:W-:Y:S01]  /*0180*/  MOV R15, 0xffffffff ;  /* 0xffffffff000f7802 */ /* 0x000fe20000000f00 */
[----:B------:R-:W-:-:S05]  /*0190*/  ULOP3.LUT UR5, UR4, 0x3, URZ, 0xc0, !UPT ;  /* 0x0000000304057892 */ /* 0x000fca000f8ec0ff */
[----:B------:R-:W-:Y:S07]  /*01a0*/  BRA.U !UP0, `(.L_x_47) ;  /* 0x0000000508fc7547 */ /* 0x000fee000b800000 */
[----:B------:R-:W0:Y:S01]  /*01b0*/  LDC.64 R12, c[0x0][0x380] ;  /* 0x0000e000ff0c7b82 */ /* 0x000e220000000a00 */
[----:B------:R-:W-:Y:S01]  /*01c0*/  ULOP3.LUT UR4, UR4, 0x7ffffffc, URZ, 0xc0, !UPT ;  /* 0x7ffffffc04047892 */ /* 0x000fe2000f8ec0ff */
[----:B------:R-:W-:Y:S01]  /*01d0*/  HFMA2 R14, -RZ, RZ, 0, 0 ;  /* 0x00000000ff0e7431 */ /* 0x000fe200000001ff */
[----:B------:R-:W-:Y:S01]  /*01e0*/  MOV R4, RZ ;  /* 0x000000ff00047202 */ /* 0x000fe20000000f00 */
[----:B------:R-:W-:Y:S01]  /*01f0*/  IMAD.MOV.U32 R2, RZ, RZ, R3 ;  /* 0x000000ffff027224 */ /* 0x000fe200078e0003 */
[----:B------:R-:W-:Y:S02]  /*0200*/  MOV R15, 0xffffffff ;  /* 0xffffffff000f7802 */ /* 0x000fe40000000f00 */
[----:B------:R-:W-:-:S07]  /*0210*/  IMAD.U32 R6, RZ, RZ, UR4 ;  /* 0x00000004ff067e24 */ /* 0x000fce000f8e00ff */
.L_x_60:
[----:B0-----:R-:W-:-:S05]  /*0220*/  IMAD.WIDE R16, R2, 0x4, R12 ;  /* 0x0000000402107825 */ /* 0x001fca00078e020c */
[----:B------:R-:W2:Y:S01]  /*0230*/  LDG.E.CONSTANT R0, desc[UR6][R16.64] ;  /* 0x0000000610007981 */ /* 0x000ea2000c1e9900 */
[----:B------:R-:W-:Y:S01]  /*0240*/  MOV R9, 0x3bbb989d ;  /* 0x3bbb989d00097802 */ /* 0x000fe20000000f00 */
[----:B------:R-:W-:Y:S01]  /*0250*/  BSSY.RECONVERGENT B0, `(.L_x_48) ;  /* 0x0000016000007945 */ /* 0x000fe20003800200 */
[----:B------:R-:W-:-:S03]  /*0260*/  MOV R10, 0x437c0000 ;  /* 0x437c0000000a7802 */ /* 0x000fc60000000f00 */
[----:B--2---:R-:W-:-:S04]  /*0270*/  FFMA.SAT R9, R0, -R9, 0.5 ;  /* 0x3f00000000097423 */ /* 0x004fc80000002809 */
[----:B------:R-:W-:-:S04]  /*0280*/  FFMA.RM R9, R9, R10, 12582913 ;  /* 0x4b40000109097423 */ /* 0x000fc8000000400a */
[C---:B------:R-:W-:Y:S01]  /*0290*/  FADD R11, R9.reuse, -12583039 ;  /* 0xcb40007f090b7421 */ /* 0x040fe20000000000 */
[----:B------:R-:W-:-:S03]  /*02a0*/  SHF.L.U32 R9, R9, 0x17, RZ ;  /* 0x0000001709097819 */ /* 0x000fc600000006ff */
[----:B------:R-:W-:-:S04]  /*02b0*/  FFMA R11, R0, -1.4426950216293334961, -R11 ;  /* 0xbfb8aa3b000b7823 */ /* 0x000fc8000000080b */
[----:B------:R-:W-:-:S04]  /*02c0*/  FFMA R11, R0, -1.925963033500011079e-08, R11 ;  /* 0xb2a57060000b7823 */ /* 0x000fc8000000000b */
[----:B------:R-:W0:Y:S02]  /*02d0*/  MUFU.EX2 R0, R11 ;  /* 0x0000000b00007308 */ /* 0x000e240000000800 */
[----:B0-----:R-:W-:-:S04]  /*02e0*/  FFMA R10, R9, R0, 1 ;  /* 0x3f800000090a7423 */ /* 0x001fc80000000000 */
[----:B------:R-:W-:-:S05]  /*02f0*/  VIADD R0, R10, 0x1800000 ;  /* 0x018000000a007836 */ /* 0x000fca0000000000 */
[----:B------:R-:W-:-:S04]  /*0300*/  LOP3.LUT R0, R0, 0x7f800000, RZ, 0xc0, !PT ;  /* 0x7f80000000007812 */ /* 0x000fc800078ec0ff */
[----:B------:R-:W-:-:S13]  /*0310*/  ISETP.GT.U32.AND P0, PT, R0, 0x1ffffff, PT ;  /* 0x01ffffff0000780c */ /* 0x000fda0003f04070 */
[----:B------:R-:W-:Y:S05]  /*0320*/  @P0 BRA `(.L_x_49) ;  /* 0x0000000000100947 */ /* 0x000fea0003800000 */
[----:B------:R-:W-:Y:S02]  /*0330*/  MOV R0, R10 ;  /* 0x0000000a00007202 */ /* 0x000fe40000000f00 */
[----:B------:R-:W-:-:S07]  /*0340*/  MOV R10, 0x360 ;  /* 0x00000360000a7802 */ /* 0x000fce0000000f00 */
[----:B------:R-:W-:Y:S05]  /*0350*/  CALL.REL.NOINC `($__internal_1_$__cuda_sm20_rcp_rn_f32_slowpath) ;  /* 0x0000000c00f87944 */ /* 0x000fea0003c00000 */
[----:B------:R-:W-:Y:S05]  /*0360*/  BRA `(.L_x_50) ;  /* 0x0000000000107947 */ /* 0x000fea0003800000 */
.L_x_49:
[----:B------:R-:W0:Y:S02]  /*0370*/  MUFU.RCP R11, R10 ;  /* 0x0000000a000b7308 */ /* 0x000e240000001000 */
[----:B0-----:R-:W-:-:S04]  /*0380*/  FFMA R0, R10, R11, -1 ;  /* 0xbf8000000a007423 */ /* 0x001fc8000000000b */
[----:B------:R-:W-:-:S04]  /*0390*/  FADD.FTZ R0, -R0, -RZ ;  /* 0x800000ff00007221 */ /* 0x000fc80000010100 */
[----:B------:R-:W-:-:S07]  /*03a0*/  FFMA R11, R11, R0, R11 ;  /* 0x000000000b0b7223 */ /* 0x000fce000000000b */
.L_x_50:
[----:B------:R-:W-:Y:S05]  /*03b0*/  BSYNC.RECONVERGENT B0 ;  /* 0x0000000000007941 */ /* 0x000fea0003800200 */
.L_x_48:
[----:B------:R-:W-:-:S05]  /*03c0*/  IMAD.WIDE R16, R5, 0x4, R16 ;  /* 0x0000000405107825 */ /* 0x000fca00078e0210 */
[----:B------:R-:W2:Y:S01]  /*03d0*/  LDG.E.CONSTANT R0, desc[UR6][R16.64] ;  /* 0x0000000610007981 */ /* 0x000ea2000c1e9900 */
[----:B------:R-:W-:Y:S01]  /*03e0*/  HFMA2 R9, -RZ, RZ, 0.96630859375, -0.0022525787353515625 ;  /* 0x3bbb989dff097431 */ /* 0x000fe200000001ff */
[----:B------:R-:W-:Y:S01]  /*03f0*/  MOV R10, 0x437c0000 ;  /* 0x437c0000000a7802 */ /* 0x000fe20000000f00 */
[----:B------:R-:W-:Y:S01]  /*0400*/  BSSY.RECONVERGENT B0, `(.L_x_51) ;  /* 0x0000018000007945 */ /* 0x000fe20003800200 */
[----:B------:R-:W-:-:S04]  /*0410*/  FSETP.GT.AND P0, PT, R11, R14, PT ;  /* 0x0000000e0b00720b */ /* 0x000fc80003f04000 */
[----:B------:R-:W-:Y:S02]  /*0420*/  FSEL R14, R11, R14, P0 ;  /* 0x0000000e0b0e7208 */ /* 0x000fe40000000000 */
[----:B------:R-:W-:Y:S01]  /*0430*/  SEL R15, R4, R15, P0 ;  /* 0x0000000f040f7207 */ /* 0x000fe20000000000 */
[----:B--2---:R-:W-:-:S04]  /*0440*/  FFMA.SAT R9, R0, -R9, 0.5 ;  /* 0x3f00000000097423 */ /* 0x004fc80000002809 */
[----:B------:R-:W-:-:S04]  /*0450*/  FFMA.RM R9, R9, R10, 12582913 ;  /* 0x4b40000109097423 */ /* 0x000fc8000000400a */
[C---:B------:R-:W-:Y:S01]  /*0460*/  FADD R19, R9.reuse, -12583039 ;  /* 0xcb40007f09137421 */ /* 0x040fe20000000000 */
[----:B------:R-:W-:-:S03]  /*0470*/  IMAD.SHL.U32 R9, R9, 0x800000, RZ ;  /* 0x0080000009097824 */ /* 0x000fc600078e00ff */
[----:B------:R-:W-:-:S04]  /*0480*/  FFMA R19, R0, -1.4426950216293334961, -R19 ;  /* 0xbfb8aa3b00137823 */ /* 0x000fc80000000813 */
[----:B------:R-:W-:-:S04]  /*0490*/  FFMA R19, R0, -1.925963033500011079e-08, R19 ;  /* 0xb2a5706000137823 */ /* 0x000fc80000000013 */
[----:B------:R-:W0:Y:S02]  /*04a0*/  MUFU.EX2 R0, R19 ;  /* 0x0000001300007308 */ /* 0x000e240000000800 */
[----:B0-----:R-:W-:-:S05]  /*04b0*/  FFMA R10, R9, R0, 1 ;  /* 0x3f800000090a7423 */ /* 0x001fca0000000000 */
[----:B------:R-:W-:-:S04]  /*04c0*/  IADD3 R0, PT, PT, R10, 0x1800000, RZ ;  /* 0x018000000a007810 */ /* 0x000fc80007ffe0ff */
[----:B------:R-:W-:-:S04]  /*04d0*/  LOP3.LUT R0, R0, 0x7f800000, RZ, 0xc0, !PT ;  /* 0x7f80000000007812 */ /* 0x000fc800078ec0ff */
[----:B------:R-:W-:-:S13]  /*04e0*/  ISETP.GT.U32.AND P1, PT, R0, 0x1ffffff, PT ;  /* 0x01ffffff0000780c */ /* 0x000fda0003f24070 */
[----:B------:R-:W-:Y:S05]  /*04f0*/  @P1 BRA `(.L_x_52) ;  /* 0x0000000000101947 */ /* 0x000fea0003800000 */
[----:B------:R-:W-:Y:S02]  /*0500*/  MOV R0, R10 ;  /* 0x0000000a00007202 */ /* 0x000fe40000000f00 */
[----:B------:R-:W-:-:S07]  /*0510*/  MOV R10, 0x530 ;  /* 0x00000530000a7802 */ /* 0x000fce0000000f00 */
[----:B------:R-:W-:Y:S05]  /*0520*/  CALL.REL.NOINC `($__internal_1_$__cuda_sm20_rcp_rn_f32_slowpath) ;  /* 0x0000000c00847944 */ /* 0x000fea0003c00000 */
[----:B------:R-:W-:Y:S05]  /*0530*/  BRA `(.L_x_53) ;  /* 0x0000000000107947 */ /* 0x000fea0003800000 */
.L_x_52:
[----:B------:R-:W0:Y:S02]  /*0540*/  MUFU.RCP R11, R10 ;  /* 0x0000000a000b7308 */ /* 0x000e240000001000 */
[----:B0-----:R-:W-:-:S04]  /*0550*/  FFMA R0, R10, R11, -1 ;  /* 0xbf8000000a007423 */ /* 0x001fc8000000000b */
[----:B------:R-:W-:-:S04]  /*0560*/  FADD.FTZ R0, -R0, -RZ ;  /* 0x800000ff00007221 */ /* 0x000fc80000010100 */
[----:B------:R-:W-:-:S07]  /*0570*/  FFMA R11, R11, R0, R11 ;  /* 0x000000000b0b7223 */ /* 0x000fce000000000b */
.L_x_53:
[----:B------:R-:W-:Y:S05]  /*0580*/  BSYNC.RECONVERGENT B0 ;  /* 0x0000000000007941 */ /* 0x000fea0003800200 */
.L_x_51:
[----:B------:R-:W-:-:S05]  /*0590*/  IMAD.WIDE R16, R5, 0x4, R16 ;  /* 0x0000000405107825 */ /* 0x000fca00078e0210 */
[----:B------:R-:W2:Y:S01]  /*05a0*/  LDG.E.CONSTANT R0, desc[UR6][R16.64] ;  /* 0x0000000610007981 */ /* 0x000ea2000c1e9900 */
[----:B------:R-:W-:Y:S02]  /*05b0*/  HFMA2 R9, -RZ, RZ, 0.96630859375, -0.0022525787353515625 ;  /* 0x3bbb989dff097431 */ /* 0x000fe400000001ff */
[----:B------:R-:W-:Y:S01]  /*05c0*/  IMAD.MOV.U32 R10, RZ, RZ, 0x437c0000 ;  /* 0x437c0000ff0a7424 */ /* 0x000fe200078e00ff */
[CC--:B------:R-:W-:Y:S01]  /*05d0*/  FSETP.GT.AND P0, PT, R11.reuse, R14.reuse, PT ;  /* 0x0000000e0b00720b */ /* 0x0c0fe20003f04000 */
[----:B------:R-:W-:Y:S03]  /*05e0*/  BSSY.RECONVERGENT B0, `(.L_x_54) ;  /* 0x0000017000007945 */ /* 0x000fe60003800200 */
[----:B------:R-:W-:-:S09]  /*05f0*/  FSEL R14, R11, R14, P0 ;  /* 0x0000000e0b0e7208 */ /* 0x000fd20000000000 */
[----:B------:R-:W-:Y:S01]  /*0600*/  @P0 IADD3 R15, PT, PT, R4, 0x1, RZ ;  /* 0x00000001040f0810 */ /* 0x000fe20007ffe0ff */
[----:B--2---:R-:W-:-:S04]  /*0610*/  FFMA.SAT R9, R0, -R9, 0.5 ;  /* 0x3f00000000097423 */ /* 0x004fc80000002809 */
[----:B------:R-:W-:-:S04]  /*0620*/  FFMA.RM R9, R9, R10, 12582913 ;  /* 0x4b40000109097423 */ /* 0x000fc8000000400a */
[C---:B------:R-:W-:Y:S01]  /*0630*/  FADD R19, R9.reuse, -12583039 ;  /* 0xcb40007f09137421 */ /* 0x040fe20000000000 */
[----:B------:R-:W-:-:S03]  /*0640*/  SHF.L.U32 R9, R9, 0x17, RZ ;  /* 0x0000001709097819 */ /* 0x000fc600000006ff */
        /* <DEDUP_REMOVED lines=8> */
[----:B------:R-:W-:Y:S01]  /*06d0*/  IMAD.MOV.U32 R0, RZ, RZ, R10 ;  /* 0x000000ffff007224 */ /* 0x000fe200078e000a */
[----:B------:R-:W-:-:S07]  /*06e0*/  MOV R10, 0x700 ;  /* 0x00000700000a7802 */ /* 0x000fce0000000f00 */
[----:B------:R-:W-:Y:S05]  /*06f0*/  CALL.REL.NOINC `($__internal_1_$__cuda_sm20_rcp_rn_f32_slowpath) ;  /* 0x0000000c00107944 */ /* 0x000fea0003c00000 */
[----:B------:R-:W-:Y:S05]  /*0700*/  BRA `(.L_x_56) ;  /* 0x0000000000107947 */ /* 0x000fea0003800000 */
.L_x_55:
[----:B------:R-:W0:Y:S02]  /*0710*/  MUFU.RCP R11, R10 ;  /* 0x0000000a000b7308 */ /* 0x000e240000001000 */
[----:B0-----:R-:W-:-:S04]  /*0720*/  FFMA R0, R10, R11, -1 ;  /* 0xbf8000000a007423 */ /* 0x001fc8000000000b */
[----:B------:R-:W-:-:S04]  /*0730*/  FADD.FTZ R0, -R0, -RZ ;  /* 0x800000ff00007221 */ /* 0x000fc80000010100 */
[----:B------:R-:W-:-:S07]  /*0740*/  FFMA R11, R11, R0, R11 ;  /* 0x000000000b0b7223 */ /* 0x000fce000000000b */
.L_x_56:
[----:B------:R-:W-:Y:S05]  /*0750*/  BSYNC.RECONVERGENT B0 ;  /* 0x0000000000007941 */ /* 0x000fea0003800200 */
.L_x_54:
[----:B------:R-:W-:-:S06]  /*0760*/  IMAD.WIDE R16, R5, 0x4, R16 ;  /* 0x0000000405107825 */ /* 0x000fcc00078e0210 */
[----:B------:R-:W2:Y:S01]  /*0770*/  LDG.E.CONSTANT R16, desc[UR6][R16.64] ;  /* 0x0000000610107981 */ /* 0x000ea2000c1e9900 */
[----:B------:R-:W-:Y:S01]  /*0780*/  HFMA2 R19, -RZ, RZ, 3.7421875, 0 ;  /* 0x437c0000ff137431 */ /* 0x000fe200000001ff */
[----:B------:R-:W-:Y:S01]  /*0790*/  MOV R9, 0x3bbb989d ;  /* 0x3bbb989d00097802 */ /* 0x000fe20000000f00 */
[----:B------:R-:W-:Y:S01]  /*07a0*/  BSSY.RECONVERGENT B0, `(.L_x_57) ;  /* 0x0000018000007945 */ /* 0x000fe20003800200 */
[----:B------:R-:W-:-:S04]  /*07b0*/  FSETP.GT.AND P0, PT, R11, R14, PT ;  /* 0x0000000e0b00720b */ /* 0x000fc80003f04000 */
[----:B------:R-:W-:-:S09]  /*07c0*/  FSEL R14, R11, R14, P0 ;  /* 0x0000000e0b0e7208 */ /* 0x000fd20000000000 */
[----:B------:R-:W-:Y:S01]  /*07d0*/  @P0 IADD3 R15, PT, PT, R4, 0x2, RZ ;  /* 0x00000002040f0810 */ /* 0x000fe20007ffe0ff */
[----:B--2---:R-:W-:-:S04]  /*07e0*/  FFMA.SAT R0, R16, -R9, 0.5 ;  /* 0x3f00000010007423 */ /* 0x004fc80000002809 */
[----:B------:R-:W-:-:S04]  /*07f0*/  FFMA.RM R0, R0, R19, 12582913 ;  /* 0x4b40000100007423 */ /* 0x000fc80000004013 */
[C---:B------:R-:W-:Y:S01]  /*0800*/  FADD R9, R0.reuse, -12583039 ;  /* 0xcb40007f00097421 */ /* 0x040fe20000000000 */
[----:B------:R-:W-:-:S03]  /*0810*/  SHF.L.U32 R0, R0, 0x17, RZ ;  /* 0x0000001700007819 */ /* 0x000fc600000006ff */
[----:B------:R-:W-:-:S04]  /*0820*/  FFMA R9, R16, -1.4426950216293334961, -R9 ;  /* 0xbfb8aa3b10097823 */ /* 0x000fc80000000809 */
[----:B------:R-:W-:-:S06]  /*0830*/  FFMA R9, R16, -1.925963033500011079e-08, R9 ;  /* 0xb2a5706010097823 */ /* 0x000fcc0000000009 */
        /* <DEDUP_REMOVED lines=10> */
.L_x_58:
[----:B------:R-:W0:Y:S02]  /*08e0*/  MUFU.RCP R11, R10 ;  /* 0x0000000a000b7308 */ /* 0x000e240000001000 */
[----:B0-----:R-:W-:-:S04]  /*08f0*/  FFMA R0, R10, R11, -1 ;  /* 0xbf8000000a007423 */ /* 0x001fc8000000000b */
[----:B------:R-:W-:-:S04]  /*0900*/  FADD.FTZ R0, -R0, -RZ ;  /* 0x800000ff00007221 */ /* 0x000fc80000010100 */
[----:B------:R-:W-:-:S07]  /*0910*/  FFMA R11, R11, R0, R11 ;  /* 0x000000000b0b7223 */ /* 0x000fce000000000b */
.L_x_59:
[----:B------:R-:W-:Y:S05]  /*0920*/  BSYNC.RECONVERGENT B0 ;  /* 0x0000000000007941 */ /* 0x000fea0003800200 */
.L_x_57:
[----:B------:R-:W-:Y:S02]  /*0930*/  FSETP.GT.AND P0, PT, R11, R14, PT ;  /* 0x0000000e0b00720b */ /* 0x000fe40003f04000 */
[----:B------:R-:W-:Y:S02]  /*0940*/  LEA R2, R5, R2, 0x2 ;  /* 0x0000000205027211 */ /* 0x000fe400078e10ff */
[----:B------:R-:W-:-:S09]  /*0950*/  FSEL R14, R11, R14, P0 ;  /* 0x0000000e0b0e7208 */ /* 0x000fd20000000000 */
[C---:B------:R-:W-:Y:S01]  /*0960*/  @P0 IADD3 R15, PT, PT, R4.reuse, 0x3, RZ ;  /* 0x00000003040f0810 */ /* 0x040fe20007ffe0ff */
[----:B------:R-:W-:-:S05]  /*0970*/  VIADD R4, R4, 0x4 ;  /* 0x0000000404047836 */ /* 0x000fca0000000000 */
[----:B------:R-:W-:-:S13]  /*0980*/  ISETP.NE.AND P1, PT, R4, R6, PT ;  /* 0x000000060400720c */ /* 0x000fda0003f25270 */
[----:B------:R-:W-:Y:S05]  /*0990*/  @P1 BRA `(.L_x_60) ;  /* 0xfffffff800201947 */ /* 0x000fea000383ffff */
.L_x_47:
[----:B------:R-:W-:-:S09]  /*09a0*/  UISETP.NE.AND UP0, UPT, UR5, URZ, UPT ;  /* 0x000000ff0500728c */ /* 0x000fd2000bf05270 */
[----:B------:R-:W-:Y:S05]  /*09b0*/  BRA.U !UP0, `(.L_x_46) ;  /* 0x00000005088c7547 */ /* 0x000fea000b800000 */
[----:B------:R-:W-:-:S09]  /*09c0*/  UISETP.NE.AND UP0, UPT, UR5, 0x1, UPT ;  /* 0x000000010500788c */ /* 0x000fd2000bf05270 */
[----:B------:R-:W-:Y:S05]  /*09d0*/  BRA.U !UP0, `(.L_x_61) ;  /* 0x0000000108f87547 */ /* 0x000fea000b800000 */
[----:B------:R-:W0:Y:S01]  /*09e0*/  LDC.64 R12, c[0x0][0x380] ;  /* 0x0000e000ff0c7b82 */ /* 0x000e220000000a00 */
[----:B------:R-:W-:-:S04]  /*09f0*/  IMAD R9, R5, R6, R3 ;  /* 0x0000000605097224 */ /* 0x000fc800078e0203 */
[----:B0-----:R-:W-:-:S05]  /*0a00*/  IMAD.WIDE R12, R9, 0x4, R12 ;  /* 0x00000004090c7825 */ /* 0x001fca00078e020c */
[----:B------:R-:W2:Y:S01]  /*0a10*/  LDG.E.CONSTANT R0, desc[UR6][R12.64] ;  /* 0x000000060c007981 */ /* 0x000ea2000c1e9900 */
[----:B------:R-:W-:Y:S01]  /*0a20*/  HFMA2 R11, -RZ, RZ, 3.7421875, 0 ;  /* 0x437c0000ff0b7431 */ /* 0x000fe200000001ff */
[----:B------:R-:W-:Y:S01]  /*0a30*/  MOV R9, 0x3bbb989d ;  /* 0x3bbb989d00097802 */ /* 0x000fe20000000f00 */
[----:B------:R-:W-:Y:S04]  /*0a40*/  BSSY.RECONVERGENT B0, `(.L_x_62) ;  /* 0x0000015000007945 */ /* 0x000fe80003800200 */
[----:B--2---:R-:W-:-:S04]  /*0a50*/  FFMA.SAT R2, R0, -R9, 0.5 ;  /* 0x3f00000000027423 */ /* 0x004fc80000002809 */
[----:B------:R-:W-:-:S04]  /*0a60*/  FFMA.RM R2, R2, R11, 12582913 ;  /* 0x4b40000102027423 */ /* 0x000fc8000000400b */
[C---:B------:R-:W-:Y:S01]  /*0a70*/  FADD R9, R2.reuse, -12583039 ;  /* 0xcb40007f02097421 */ /* 0x040fe20000000000 */
[----:B------:R-:W-:-:S03]  /*0a80*/  IMAD.SHL.U32 R2, R2, 0x800000, RZ ;  /* 0x0080000002027824 */ /* 0x000fc600078e00ff */
[----:B------:R-:W-:-:S04]  /*0a90*/  FFMA R9, R0, -1.4426950216293334961, -R9 ;  /* 0xbfb8aa3b00097823 */ /* 0x000fc80000000809 */
[----:B------:R-:W-:-:S06]  /*0aa0*/  FFMA R9, R0, -1.925963033500011079e-08, R9 ;  /* 0xb2a5706000097823 */ /* 0x000fcc0000000009 */
        /* <DEDUP_REMOVED lines=10> */
.L_x_63:
[----:B------:R-:W0:Y:S02]  /*0b50*/  MUFU.RCP R11, R2 ;  /* 0x00000002000b7308 */ /* 0x000e240000001000 */
[----:B0-----:R-:W-:-:S04]  /*0b60*/  FFMA R0, R2, R11, -1 ;  /* 0xbf80000002007423 */ /* 0x001fc8000000000b */
[----:B------:R-:W-:-:S04]  /*0b70*/  FADD.FTZ R0, -R0, -RZ ;  /* 0x800000ff00007221 */ /* 0x000fc80000010100 */
[----:B------:R-:W-:-:S07]  /*0b80*/  FFMA R11, R11, R0, R11 ;  /* 0x000000000b0b7223 */ /* 0x000fce000000000b */
.L_x_64:
[----:B------:R-:W-:Y:S05]  /*0b90*/  BSYNC.RECONVERGENT B0 ;  /* 0x0000000000007941 */ /* 0x000fea0003800200 */
.L_x_62:
[----:B------:R-:W-:-:S06]  /*0ba0*/  IMAD.WIDE R12, R5, 0x4, R12 ;  /* 0x00000004050c7825 */ /* 0x000fcc00078e020c */
[----:B------:R-:W2:Y:S01]  /*0bb0*/  LDG.E.CONSTANT R12, desc[UR6][R12.64] ;  /* 0x000000060c0c7981 */ /* 0x000ea2000c1e9900 */
[----:B------:R-:W-:Y:S01]  /*0bc0*/  MOV R9, 0x3bbb989d ;  /* 0x3bbb989d00097802 */ /* 0x000fe20000000f00 */
[----:B------:R-:W-:Y:S01]  /*0bd0*/  IMAD.MOV.U32 R17, RZ, RZ, 0x437c0000 ;  /* 0x437c0000ff117424 */ /* 0x000fe200078e00ff */
[CC--:B------:R-:W-:Y:S01]  /*0be0*/  FSETP.GT.AND P0, PT, R11.reuse, R14.reuse, PT ;  /* 0x0000000e0b00720b */ /* 0x0c0fe20003f04000 */
[----:B------:R-:W-:Y:S01]  /*0bf0*/  BSSY.RECONVERGENT B0, `(.L_x_65) ;  /* 0x0000018000007945 */ /* 0x000fe20003800200 */
[C---:B------:R-:W-:Y:S02]  /*0c00*/  IADD3 R2, PT, PT, R6.reuse, 0x1, RZ ;  /* 0x0000000106027810 */ /* 0x040fe40007ffe0ff */
[----:B------:R-:W-:Y:S02]  /*0c10*/  FSEL R14, R11, R14, P0 ;  /* 0x0000000e0b0e7208 */ /* 0x000fe40000000000 */
[----:B------:R-:W-:Y:S01]  /*0c20*/  SEL R15, R6, R15, P0 ;  /* 0x0000000f060f7207 */ /* 0x000fe20000000000 */
[----:B--2---:R-:W-:-:S04]  /*0c30*/  FFMA.SAT R0, R12, -R9, 0.5 ;  /* 0x3f0000000c007423 */ /* 0x004fc80000002809 */
[----:B------:R-:W-:-:S04]  /*0c40*/  FFMA.RM R0, R0, R17, 12582913 ;  /* 0x4b40000100007423 */ /* 0x000fc80000004011 */
[C---:B------:R-:W-:Y:S01]  /*0c50*/  FADD R9, R0.reuse, -12583039 ;  /* 0xcb40007f00097421 */ /* 0x040fe20000000000 */
[----:B------:R-:W-:-:S03]  /*0c60*/  SHF.L.U32 R0, R0, 0x17, RZ ;  /* 0x0000001700007819 */ /* 0x000fc600000006ff */
        /* <DEDUP_REMOVED lines=12> */
.L_x_66:
[----:B------:R-:W0:Y:S02]  /*0d30*/  MUFU.RCP R11, R4 ;  /* 0x00000004000b7308 */ /* 0x000e240000001000 */
[----:B0-----:R-:W-:-:S04]  /*0d40*/  FFMA R0, R4, R11, -1 ;  /* 0xbf80000004007423 */ /* 0x001fc8000000000b */
[----:B------:R-:W-:-:S04]  /*0d50*/  FADD.FTZ R0, -R0, -RZ ;  /* 0x800000ff00007221 */ /* 0x000fc80000010100 */
[----:B------:R-:W-:-:S07]  /*0d60*/  FFMA R11, R11, R0, R11 ;  /* 0x000000000b0b7223 */ /* 0x000fce000000000b */
.L_x_67:
[----:B------:R-:W-:Y:S05]  /*0d70*/  BSYNC.RECONVERGENT B0 ;  /* 0x0000000000007941 */ /* 0x000fea0003800200 */
.L_x_65:
[CC--:B------:R-:W-:Y:S02]  /*0d80*/  FSETP.GT.AND P0, PT, R11.reuse, R14.reuse, PT ;  /* 0x0000000e0b00720b */ /* 0x0c0fe40003f04000 */
[----:B------:R-:W-:Y:S02]  /*0d90*/  IADD3 R6, PT, PT, R6, 0x2, RZ ;  /* 0x0000000206067810 */ /* 0x000fe40007ffe0ff */
[----:B------:R-:W-:Y:S02]  /*0da0*/  FSEL R14, R11, R14, P0 ;  /* 0x0000000e0b0e7208 */ /* 0x000fe40000000000 */
[----:B------:R-:W-:-:S07]  /*0db0*/  SEL R15, R2, R15, P0 ;  /* 0x0000000f020f7207 */ /* 0x000fce0000000000 */
.L_x_61:
[----:B------:R-:W0:Y:S02]  /*0dc0*/  LDCU UR4, c[0x0][0x3a4] ;  /* 0x00007480ff0477ac */ /* 0x000e240008000800 */
[----:B0-----:R-:W-:-:S04]  /*0dd0*/  ULOP3.LUT UR4, UR4, 0x1, URZ, 0xc0, !UPT ;  /* 0x0000000104047892 */ /* 0x001fc8000f8ec0ff */
[----:B------:R-:W-:-:S09]  /*0de0*/  UISETP.NE.U32.AND UP0, UPT, UR4, 0x1, UPT ;  /* 0x000000010400788c */ /* 0x000fd2000bf05070 */
[----:B------:R-:W-:Y:S05]  /*0df0*/  BRA.U UP0, `(.L_x_46) ;  /* 0x00000001007c7547 */ /* 0x000fea000b800000 */
[----:B------:R-:W0:Y:S01]  /*0e00*/  LDC.64 R10, c[0x0][0x380] ;  /* 0x0000e000ff0a7b82 */ /* 0x000e220000000a00 */
[----:B------:R-:W-:-:S04]  /*0e10*/  IMAD R9, R5, R6, R3 ;  /* 0x0000000605097224 */ /* 0x000fc800078e0203 */
[----:B0-----:R-:W-:-:S06]  /*0e20*/  IMAD.WIDE R10, R9, 0x4, R10 ;  /* 0x00000004090a7825 */ /* 0x001fcc00078e020a */
[----:B------:R-:W2:Y:S01]  /*0e30*/  LDG.E.CONSTANT R10, desc[UR6][R10.64] ;  /* 0x000000060a0a7981 */ /* 0x000ea2000c1e9900 */
[----:B------:R-:W-:Y:S01]  /*0e40*/  HFMA2 R9, -RZ, RZ, 0.96630859375, -0.0022525787353515625 ;  /* 0x3bbb989dff097431 */ /* 0x000fe200000001ff */
[----:B------:R-:W-:Y:S01]  /*0e50*/  MOV R13, 0x437c0000 ;  /* 0x437c0000000d7802 */ /* 0x000fe20000000f00 */
[----:B------:R-:W-:Y:S03]  /*0e60*/  BSSY.RECONVERGENT B0, `(.L_x_68) ;  /* 0x0000015000007945 */ /* 0x000fe60003800200 */
        /* <DEDUP_REMOVED lines=16> */
.L_x_69:
[----:B------:R-:W0:Y:S02]  /*0f70*/  MUFU.RCP R11, R2 ;  /* 0x00000002000b7308 */ /* 0x000e240000001000 */
[----:B0-----:R-:W-:-:S04]  /*0f80*/  FFMA R0, R2, R11, -1 ;  /* 0xbf80000002007423 */ /* 0x001fc8000000000b */
[----:B------:R-:W-:-:S04]  /*0f90*/  FADD.FTZ R0, -R0, -RZ ;  /* 0x800000ff00007221 */ /* 0x000fc80000010100 */
[----:B------:R-:W-:-:S07]  /*0fa0*/  FFMA R11, R11, R0, R11 ;  /* 0x000000000b0b7223 */ /* 0x000fce000000000b */
.L_x_70:
[----:B------:R-:W-:Y:S05]  /*0fb0*/  BSYNC.RECONVERGENT B0 ;  /* 0x0000000000007941 */ /* 0x000fea0003800200 */
.L_x_68:
[----:B------:R-:W-:-:S04]  /*0fc0*/  FSETP.GT.AND P0, PT, R11, R14, PT ;  /* 0x0000000e0b00720b */ /* 0x000fc80003f04000 */
[----:B------:R-:W-:Y:S02]  /*0fd0*/  FSEL R14, R11, R14, P0 ;  /* 0x0000000e0b0e7208 */ /* 0x000fe40000000000 */
[----:B------:R-:W-:-:S07]  /*0fe0*/  SEL R15, R6, R15, P0 ;  /* 0x0000000f060f7207 */ /* 0x000fce0000000000 */
.L_x_46:
[----:B------:R-:W0:Y:S02]  /*0ff0*/  LDCU UR4, c[0x0][0x3a8] ;  /* 0x00007500ff0477ac */ /* 0x000e240008000800 */
[----:B0-----:R-:W-:-:S13]  /*1000*/  FSETP.GEU.AND P0, PT, R14, UR4, PT ;  /* 0x000000040e007c0b */ /* 0x001fda000bf0e000 */
[----:B------:R-:W-:Y:S05]  /*1010*/  @!P0 EXIT ;  /* 0x000000000000894d */ /* 0x000fea0003800000 */
[----:B------:R-:W0:Y:S01]  /*1020*/  S2R R0, SR_LANEID ;  /* 0x0000000000007919 */ /* 0x000e220000000000 */
[----:B------:R-:W-:Y:S01]  /*1030*/  VOTEU.ANY UR4, UPT, PT ;  /* 0x0000000000047886 */ /* 0x000fe200038e0100 */
[----:B------:R-:W1:Y:S01]  /*1040*/  LDC.64 R16, c[0x4][RZ] ;  /* 0x01000000ff107b82 */ /* 0x000e620000000a00 */
[----:B------:R-:W0:Y:S01]  /*1050*/  FLO.U32 R19, UR4 ;  /* 0x0000000400137d00 */ /* 0x000e2200080e0000 */
[----:B------:R-:W2:Y:S01]  /*1060*/  LDCU UR5, c[0x0][0x3a0] ;  /* 0x00007400ff0577ac */ /* 0x000ea20008000800 */
[----:B------:R-:W3:Y:S05]  /*1070*/  LDCU UR8, c[0x0][0x3ac] ;  /* 0x00007580ff0877ac */ /* 0x000eea0008000800 */
[----:B------:R-:W4:Y:S01]  /*1080*/  LDC.64 R10, c[0x0][0x388] ;  /* 0x0000e200ff0a7b82 */ /* 0x000f220000000a00 */
[----:B------:R-:W1:Y:S01]  /*1090*/  POPC R9, UR4 ;  /* 0x0000000400097d09 */ /* 0x000e620008000000 */
[----:B0-----:R-:W-:Y:S01]  /*10a0*/  ISETP.EQ.U32.AND P0, PT, R19, R0, PT ;  /* 0x000000001300720c */ /* 0x001fe20003f02070 */
[----:B----4-:R-:W-:-:S12]  /*10b0*/  IMAD.WIDE R2, R3, 0x4, R10 ;  /* 0x0000000403027825 */ /* 0x010fd800078e020a */
[----:B-1----:R-:W4:Y:S01]  /*10c0*/  @P0 ATOMG.E.ADD.STRONG.GPU PT, R16, desc[UR6][R16.64], R9 ;  /* 0x80000009101009a8 */ /* 0x002f2200081ef106 */
[----:B------:R-:W-:-:S03]  /*10d0*/  IMAD.WIDE R10, R5, 0x4, R2 ;  /* 0x00000004050a7825 */ /* 0x000fc600078e0202 */
[----:B------:R0:W5:Y:S01]  /*10e0*/  LDG.E.CONSTANT R2, desc[UR6][R2.64] ;  /* 0x0000000602027981 */ /* 0x000162000c1e9900 */
[----:B------:R-:W-:-:S03]  /*10f0*/  IMAD.WIDE R12, R5, 0x4, R10 ;  /* 0x00000004050c7825 */ /* 0x000fc600078e020a */
[----:B------:R-:W5:Y:S01]  /*1100*/  LDG.E.CONSTANT R10, desc[UR6][R10.64] ;  /* 0x000000060a0a7981 */ /* 0x000f62000c1e9900 */
[----:B------:R-:W-:-:S03]  /*1110*/  IMAD.WIDE R4, R5, 0x4, R12 ;  /* 0x0000000405047825 */ /* 0x000fc600078e020c */
[----:B------:R-:W5:Y:S04]  /*1120*/  LDG.E.CONSTANT R6, desc[UR6][R12.64] ;  /* 0x000000060c067981 */ /* 0x000f68000c1e9900 */
[----:B------:R5:W5:Y:S01]  /*1130*/  LDG.E.CONSTANT R18, desc[UR6][R4.64] ;  /* 0x0000000604127981 */ /* 0x000b62000c1e9900 */
[----:B------:R-:W1:Y:S01]  /*1140*/  S2R R0, SR_LTMASK ;  /* 0x0000000000007919 */ /* 0x000e620000003900 */
[----:B------:R-:W-:Y:S02]  /*1150*/  I2FP.F32.S32 R7, R7 ;  /* 0x0000000700077245 */ /* 0x000fe40000201400 */
[----:B------:R-:W-:Y:S02]  /*1160*/  I2FP.F32.U32 R8, R8 ;  /* 0x0000000800087245 */ /* 0x000fe40000201000 */
[----:B---3--:R-:W-:Y:S01]  /*1170*/  FSETP.LT.AND P0, PT, RZ, UR8, PT ;  /* 0x00000008ff007c0b */ /* 0x008fe2000bf01000 */
[----:B------:R-:W-:-:S02]  /*1180*/  FADD R7, R7, 0.5 ;  /* 0x3f00000007077421 */ /* 0x000fc40000000000 */
[----:B0-----:R-:W-:Y:S01]  /*1190*/  FADD R3, R8, 0.5 ;  /* 0x3f00000008037421 */ /* 0x001fe20000000000 */
[----:B-1----:R-:W-:-:S04]  /*11a0*/  LOP3.LUT R17, R0, UR4, RZ, 0xc0, !PT ;  /* 0x0000000400117c12 */ /* 0x002fc8000f8ec0ff */
[----:B------:R-:W0:Y:S01]  /*11b0*/  POPC R20, R17 ;  /* 0x0000001100147309 */ /* 0x000e220000000000 */
[----:B--2---:R-:W-:-:S05]  /*11c0*/  I2FP.F32.S32 R0, UR5 ;  /* 0x0000000500007c45 */ /* 0x004fca0008201400 */
[----:B------:R-:W-:Y:S01]  /*11d0*/  FMUL R7, R7, R0 ;  /* 0x0000000007077220 */ /* 0x000fe20000400000 */
[C---:B------:R-:W-:Y:S01]  /*11e0*/  FMUL R3, R0.reuse, R3 ;  /* 0x0000000300037220 */ /* 0x040fe20000400000 */
[----:B----4-:R-:W0:Y:S02]  /*11f0*/  SHFL.IDX PT, R9, R16, R19, 0x1f ;  /* 0x00001f1310097589 */ /* 0x010e2400000e0000 */
[C---:B-----5:R-:W-:Y:S01]  /*1200*/  FFMA R4, R0.reuse, -R2, R7 ;  /* 0x8000000200047223 */ /* 0x060fe20000000007 */
[C---:B------:R-:W-:Y:S01]  /*1210*/  FFMA R5, R0.reuse, -R10, R3 ;  /* 0x8000000a00057223 */ /* 0x040fe20000000003 */
[----:B------:R-:W-:Y:S01]  /*1220*/  FFMA R6, R0, R6, R7 ;  /* 0x0000000600067223 */ /* 0x000fe20000000007 */
[----:B0-----:R-:W-:-:S04]  /*1230*/  IADD3 R9, PT, PT, R9, R20, RZ ;  /* 0x0000001409097210 */ /* 0x001fc80007ffe0ff */
[----:B------:R-:W-:Y:S01]  /*1240*/  ISETP.GT.AND P1, PT, R9, 0x3ff, PT ;  /* 0x000003ff0900780c */ /* 0x000fe20003f24270 */
[----:B------:R-:W-:Y:S01]  /*1250*/  FFMA R7, R0, R18, R3 ;  /* 0x0000001200077223 */ /* 0x000fe20000000003 */
[----:B------:R-:W-:-:S03]  /*1260*/  @P0 FADD R3, -R4, R6 ;  /* 0x0000000604030221 */ /* 0x000fc60000000100 */
[----:B------:R-:W-:Y:S01]  /*1270*/  @P0 FADD R0, -R5, R7 ;  /* 0x0000000705000221 */ /* 0x000fe20000000100 */
[C---:B------:R-:W-:Y:S01]  /*1280*/  @P0 FFMA R4, -R3.reuse, UR8, R4 ;  /* 0x0000000803040c23 */ /* 0x040fe20008000104 */
[----:B------:R-:W-:Y:S02]  /*1290*/  @P0 FFMA R6, R3, UR8, R6 ;  /* 0x0000000803060c23 */ /* 0x000fe40008000006 */
[C---:B------:R-:W-:Y:S01]  /*12a0*/  @P0 FFMA R5, -R0.reuse, UR8, R5 ;  /* 0x0000000800050c23 */ /* 0x040fe20008000105 */
[----:B------:R-:W-:-:S03]  /*12b0*/  @P0 FFMA R7, R0, UR8, R7 ;  /* 0x0000000800070c23 */ /* 0x000fc60008000007 */
[----:B------:R-:W-:Y:S05]  /*12c0*/  @P1 EXIT ;  /* 0x000000000000194d */ /* 0x000fea0003800000 */
[----:B------:R-:W0:Y:S02]  /*12d0*/  LDC.64 R2, c[0x0][0x390] ;  /* 0x0000e400ff027b82 */ /* 0x000e240000000a00 */
[----:B0-----:R-:W-:-:S04]  /*12e0*/  IMAD.WIDE R2, R9, 0x20, R2 ;  /* 0x0000002009027825 */ /* 0x001fc800078e0202 */
[----:B------:R-:W-:Y:S01]  /*12f0*/  IMAD.MOV.U32 R9, RZ, RZ, 0x1 ;  /* 0x00000001ff097424 */ /* 0x000fe200078e00ff */
[----:B------:R-:W-:Y:S04]  /*1300*/  STG.E.128 desc[UR6][R2.64], R4 ;  /* 0x0000000402007986 */ /* 0x000fe8000c101d06 */
[----:B------:R-:W-:Y:S04]  /*1310*/  STG.E.64 desc[UR6][R2.64+0x10], R14 ;  /* 0x0000100e02007986 */ /* 0x000fe8000c101b06 */
[----:B------:R-:W-:Y:S01]  /*1320*/  STG.E desc[UR6][R2.64+0x18], R9 ;  /* 0x0000180902007986 */ /* 0x000fe2000c101906 */
[----:B------:R-:W-:Y:S05]  /*1330*/  EXIT ;  /* 0x000000000000794d */ /* 0x000fea0003800000 */
        .weak           $__internal_1_$__cuda_sm20_rcp_rn_f32_slowpath
        .type           $__internal_1_$__cuda_sm20_rcp_rn_f32_slowpath,@function
        .size           $__internal_1_$__cuda_sm20_rcp_rn_f32_slowpath,(.L_x_77 - $__internal_1_$__cuda_sm20_rcp_rn_f32_slowpath)
$__internal_1_$__cuda_sm20_rcp_rn_f32_slowpath:
[----:B------:R-:W-:Y:S01]  /*1340*/  SHF.L.U32 R9, R0, 0x1, RZ ;  /* 0x0000000100097819 */ /* 0x000fe200000006ff */
[----:B------:R-:W-:Y:S03]  /*1350*/  BSSY.RECONVERGENT B1, `(.L_x_71) ;  /* 0x0000030000017945 */ /* 0x000fe60003800200 */
[----:B------:R-:W-:-:S04]  /*1360*/  SHF.R.U32.HI R9, RZ, 0x18, R9 ;  /* 0x00000018ff097819 */ /* 0x000fc80000011609 */
[----:B------:R-:W-:-:S13]  /*1370*/  ISETP.NE.U32.AND P0, PT, R9, RZ, PT ;  /* 0x000000ff0900720c */ /* 0x000fda0003f05070 */
[----:B------:R-:W-:Y:S05]  /*1380*/  @P0 BRA `(.L_x_72) ;  /* 0x0000000000280947 */ /* 0x000fea0003800000 */
[----:B------:R-:W-:-:S04]  /*1390*/  SHF.L.U32 R9, R0, 0x1, RZ ;  /* 0x0000000100097819 */ /* 0x000fc800000006ff */
[----:B------:R-:W-:-:S13]  /*13a0*/  ISETP.NE.AND P0, PT, R9, RZ, PT ;  /* 0x000000ff0900720c */ /* 0x000fda0003f05270 */
[----:B------:R-:W-:Y:S01]  /*13b0*/  @P0 FFMA R18, R0, 1.84467440737095516160e+19, RZ ;  /* 0x5f80000000120823 */ /* 0x000fe200000000ff */
[----:B------:R-:W-:Y:S08]  /*13c0*/  @!P0 MUFU.RCP R11, R0 ;  /* 0x00000000000b8308 */ /* 0x000ff00000001000 */
[----:B------:R-:W0:Y:S02]  /*13d0*/  @P0 MUFU.RCP R9, R18 ;  /* 0x0000001200090308 */ /* 0x000e240000001000 */
[----:B0-----:R-:W-:-:S04]  /*13e0*/  @P0 FFMA R20, R18, R9, -1 ;  /* 0xbf80000012140423 */ /* 0x001fc80000000009 */
[----:B------:R-:W-:-:S04]  /*13f0*/  @P0 FADD.FTZ R20, -R20, -RZ ;  /* 0x800000ff14140221 */ /* 0x000fc80000010100 */
[----:B------:R-:W-:-:S04]  /*1400*/  @P0 FFMA R20, R9, R20, R9 ;  /* 0x0000001409140223 */ /* 0x000fc80000000009 */
[----:B------:R-:W-:Y:S01]  /*1410*/  @P0 FFMA R11, R20, 1.84467440737095516160e+19, RZ ;  /* 0x5f800000140b0823 */ /* 0x000fe200000000ff */
[----:B------:R-:W-:Y:S06]  /*1420*/  BRA `(.L_x_73) ;  /* 0x0000000000887947 */ /* 0x000fec0003800000 */
.L_x_72:
[----:B------:R-:W-:-:S04]  /*1430*/  IADD3 R11, PT, PT, R9, -0xfd, RZ ;  /* 0xffffff03090b7810 */ /* 0x000fc80007ffe0ff */
[----:B------:R-:W-:-:S13]  /*1440*/  ISETP.GT.U32.AND P0, PT, R11, 0x1, PT ;  /* 0x000000010b00780c */ /* 0x000fda0003f04070 */
[----:B------:R-:W-:Y:S05]  /*1450*/  @P0 BRA `(.L_x_74) ;  /* 0x0000000000780947 */ /* 0x000fea0003800000 */
[----:B------:R-:W-:Y:S01]  /*1460*/  LOP3.LUT R24, R0, 0x7fffff, RZ, 0xc0, !PT ;  /* 0x007fffff00187812 */ /* 0x000fe200078ec0ff */
[----:B------:R-:W-:-:S03]  /*1470*/  IMAD.MOV.U32 R20, RZ, RZ, 0x3 ;  /* 0x00000003ff147424 */ /* 0x000fc600078e00ff */
[----:B------:R-:W-:Y:S02]  /*1480*/  LOP3.LUT R24, R24, 0x3f800000, RZ, 0xfc, !PT ;  /* 0x3f80000018187812 */ /* 0x000fe400078efcff */
[----:B------:R-:W-:Y:S02]  /*1490*/  SHF.L.U32 R20, R20, R11, RZ ;  /* 0x0000000b14147219 */ /* 0x000fe400000006ff */
[----:B------:R-:W0:Y:S02]  /*14a0*/  MUFU.RCP R19, R24 ;  /* 0x0000001800137308 */ /* 0x000e240000001000 */
[----:B0-----:R-:W-:-:S04]  /*14b0*/  FFMA R22, R24, R19, -1 ;  /* 0xbf80000018167423 */ /* 0x001fc80000000013 */
[----:B------:R-:W-:-:S04]  /*14c0*/  FADD.FTZ R22, -R22, -RZ ;  /* 0x800000ff16167221 */ /* 0x000fc80000010100 */
[CCC-:B------:R-:W-:Y:S01]  /*14d0*/  FFMA.RM R18, R19.reuse, R22.reuse, R19.reuse ;  /* 0x0000001613127223 */ /* 0x1c0fe20000004013 */
[----:B------:R-:W-:-:S04]  /*14e0*/  FFMA.RP R19, R19, R22, R19 ;  /* 0x0000001613137223 */ /* 0x000fc80000008013 */
[C---:B------:R-:W-:Y:S02]  /*14f0*/  LOP3.LUT R21, R18.reuse, 0x7fffff, RZ, 0xc0, !PT ;  /* 0x007fffff12157812 */ /* 0x040fe400078ec0ff */
[----:B------:R-:W-:Y:S02]  /*1500*/  FSETP.NEU.FTZ.AND P0, PT, R18, R19, PT ;  /* 0x000000131200720b */ /* 0x000fe40003f1d000 */
[----:B------:R-:W-:Y:S02]  /*1510*/  LOP3.LUT R21, R21, 0x800000, RZ, 0xfc, !PT ;  /* 0x0080000015157812 */ /* 0x000fe400078efcff */
[----:B------:R-:W-:Y:S02]  /*1520*/  SEL R18, RZ, 0xffffffff, !P0 ;  /* 0xffffffffff127807 */ /* 0x000fe40004000000 */
[----:B------:R-:W-:Y:S02]  /*1530*/  LOP3.LUT R20, R20, R21, RZ, 0xc0, !PT ;  /* 0x0000001514147212 */ /* 0x000fe400078ec0ff */
[----:B------:R-:W-:-:S02]  /*1540*/  IADD3 R18, PT, PT, -R18, RZ, RZ ;  /* 0x000000ff12127210 */ /* 0x000fc40007ffe1ff */
[-C--:B------:R-:W-:Y:S02]  /*1550*/  SHF.R.U32.HI R20, RZ, R11.reuse, R20 ;  /* 0x0000000bff147219 */ /* 0x080fe40000011614 */
[----:B------:R-:W-:Y:S02]  /*1560*/  LOP3.LUT P1, RZ, R18, R11, R21, 0xf8, !PT ;  /* 0x0000000b12ff7212 */ /* 0x000fe4000782f815 */
[C---:B------:R-:W-:Y:S02]  /*1570*/  LOP3.LUT P0, RZ, R20.reuse, 0x1, RZ, 0xc0, !PT ;  /* 0x0000000114ff7812 */ /* 0x040fe4000780c0ff */
[----:B------:R-:W-:Y:S02]  /*1580*/  LOP3.LUT P2, RZ, R20, 0x2, RZ, 0xc0, !PT ;  /* 0x0000000214ff7812 */ /* 0x000fe4000784c0ff */
[----:B------:R-:W-:Y:S02]  /*1590*/  IADD3 R18, PT, PT, R9, -0xfc, RZ ;  /* 0xffffff0409127810 */ /* 0x000fe40007ffe0ff */
[----:B------:R-:W-:-:S02]  /*15a0*/  PLOP3.LUT P0, PT, P0, P1, P2, 0xe0, 0x0 ;  /* 0x000000000000781c */ /* 0x000fc40000703c20 */
[----:B------:R-:W-:Y:S02]  /*15b0*/  LOP3.LUT P1, RZ, R0, 0x7fffff, RZ, 0xc0, !PT ;  /* 0x007fffff00ff7812 */ /* 0x000fe4000782c0ff */
[----:B------:R-:W-:-:S04]  /*15c0*/  SEL R11, RZ, 0x1, !P0 ;  /* 0x00000001ff0b7807 */ /* 0x000fc80004000000 */
[----:B------:R-:W-:-:S04]  /*15d0*/  IADD3 R11, PT, PT, -R11, RZ, RZ ;  /* 0x000000ff0b0b7210 */ /* 0x000fc80007ffe1ff */
[----:B------:R-:W-:Y:S02]  /*15e0*/  ISETP.GE.AND P0, PT, R11, RZ, PT ;  /* 0x000000ff0b00720c */ /* 0x000fe40003f06270 */
[----:B------:R-:W-:-:S11]  /*15f0*/  SHF.R.U32.HI R11, RZ, R18, R21 ;  /* 0x00000012ff0b7219 */ /* 0x000fd60000011615 */
[----:B------:R-:W-:-:S05]  /*1600*/  @!P0 VIADD R11, R11, 0x1 ;  /* 0x000000010b0b8836 */ /* 0x000fca0000000000 */
[----:B------:R-:W-:-:S04]  /*1610*/  @!P1 SHF.L.U32 R11, R11, 0x1, RZ ;  /* 0x000000010b0b9819 */ /* 0x000fc800000006ff */
[----:B------:R-:W-:Y:S01]  /*1620*/  LOP3.LUT R11, R11, 0x80000000, R0, 0xf8, !PT ;  /* 0x800000000b0b7812 */ /* 0x000fe200078ef800 */
[----:B------:R-:W-:Y:S06]  /*1630*/  BRA `(.L_x_73) ;  /* 0x0000000000047947 */ /* 0x000fec0003800000 */
.L_x_74:
[----:B------:R0:W1:Y:S02]  /*1640*/  MUFU.RCP R11, R0 ;  /* 0x00000000000b7308 */ /* 0x0000640000001000 */
.L_x_73:
[----:B------:R-:W-:Y:S05]  /*1650*/  BSYNC.RECONVERGENT B1 ;  /* 0x0000000000017941 */ /* 0x000fea0003800200 */
.L_x_71:
[----:B------:R-:W-:Y:S01]  /*1660*/  HFMA2 R19, -RZ, RZ, 0, 0 ;  /* 0x00000000ff137431 */ /* 0x000fe200000001ff */
[----:B------:R-:W-:-:S04]  /*1670*/  MOV R18, R10 ;  /* 0x0000000a00127202 */ /* 0x000fc80000000f00 */
[----:B01----:R-:W-:Y:S05]  /*1680*/  RET.REL.NODEC R18 `(_Z23decode_yolo_head_kernelPKfS0_P12GpuDetectioniiiiff) ;  /* 0xffffffe8125c7950 */ /* 0x003fea0003c3ffff */
.L_x_75:
        /* <DEDUP_REMOVED lines=15> */
.L_x_77:


//--------------------- .nv.shared.reserved.0     --------------------------
	.section	.nv.shared.reserved.0,"aw",@nobits
	.weak		__nv_reservedSMEM_offset_0_alias
	.size		__nv_reservedSMEM_offset_0_alias, 0, 64
	.other		__nv_reservedSMEM_offset_0_alias,@"STO_CUDA_RESERVED_SHARED STV_DEFAULT"
__nv_reservedSMEM_offset_0_alias:
	.zero		0
	.zero		64


//--------------------- .nv.global                --------------------------
	.section	.nv.global,"aw",@nobits
	.align	4
.nv.global:
	.type		g_detection_count,@object
	.size		g_detection_count,(.L_0 - g_detection_count)
g_detection_count:
	.zero		4
.L_0:


//--------------------- .nv.constant0._Z22sort_detections_kernelP12GpuDetectioni --------------------------
	.section	.nv.constant0._Z22sort_detections_kernelP12GpuDetectioni,"a",@progbits
	.sectionflags	@""
	.align	4
.nv.constant0._Z22sort_detections_kernelP12GpuDetectioni:
	.zero		908


//--------------------- .nv.constant0._Z10nms_kernelP12GpuDetectionif --------------------------
	.section	.nv.constant0._Z10nms_kernelP12GpuDetectionif,"a",@progbits
	.sectionflags	@""
	.align	4
.nv.constant0._Z10nms_kernelP12GpuDetectionif:
	.zero		912


//--------------------- .nv.constant0._Z23decode_yolo_head_kernelPKfS0_P12GpuDetectioniiiiff --------------------------
	.section	.nv.constant0._Z23decode_yolo_head_kernelPKfS0_P12GpuDetectioniiiiff,"a",@progbits
	.sectionflags	@""
	.align	4
.nv.constant0._Z23decode_yolo_head_kernelPKfS0_P12GpuDetectioniiiiff:
	.zero		944


//--------------------- SYMBOLS --------------------------

	.type		.nv.reservedSmem.offset0,@object
	.size		.nv.reservedSmem.offset0,0x4
